//
// Generated by NVIDIA NVVM Compiler
//
// Compiler Build ID: CL-36424714
// Cuda compilation tools, release 13.0, V13.0.88
// Based on NVVM 20.0.0
//

.version 9.0
.target sm_100
.address_size 64

	// .globl	_Z6matmulPfS_S_iii
.extern .func  (.param .b32 func_retval0) vprintf
(
	.param .b64 vprintf_param_0,
	.param .b64 vprintf_param_1
)
;
// _ZZ6matmulPfS_S_iiiE7sharedA has been demoted
// _ZZ6matmulPfS_S_iiiE7sharedB has been demoted
// _ZZ6matmulPfS_S_iiiE12shared_state has been demoted
.global .align 1 .b8 $str[35] = {66, 117, 102, 102, 101, 114, 32, 37, 100, 58, 32, 65, 91, 37, 100, 93, 32, 61, 32, 37, 102, 44, 32, 66, 91, 37, 100, 93, 32, 61, 32, 37, 102, 10};

.visible .entry _Z6matmulPfS_S_iii(
	.param .u64 .ptr .align 1 _Z6matmulPfS_S_iii_param_0,
	.param .u64 .ptr .align 1 _Z6matmulPfS_S_iii_param_1,
	.param .u64 .ptr .align 1 _Z6matmulPfS_S_iii_param_2,
	.param .u32 _Z6matmulPfS_S_iii_param_3,
	.param .u32 _Z6matmulPfS_S_iii_param_4,
	.param .u32 _Z6matmulPfS_S_iii_param_5
)
{
	.local .align 16 .b8 	__local_depot0[32];
	.reg .b64 	%SP;
	.reg .b64 	%SPL;
	.reg .pred 	%p<51>;
	.reg .b16 	%rs<27>;
	.reg .b32 	%r<317>;
	.reg .b32 	%f<143>;
	.reg .b64 	%rd<79>;
	.reg .b64 	%fd<3>;
	// demoted variable
	.shared .align 4 .b8 _ZZ6matmulPfS_S_iiiE7sharedA[8192];
	// demoted variable
	.shared .align 4 .b8 _ZZ6matmulPfS_S_iiiE7sharedB[8192];
	// demoted variable
	.shared .align 8 .b8 _ZZ6matmulPfS_S_iiiE12shared_state[40];
	mov.u64 	%SPL, __local_depot0;
	cvta.local.u64 	%SP, %SPL;
	ld.param.u64 	%rd11, [_Z6matmulPfS_S_iii_param_0];
	ld.param.u64 	%rd12, [_Z6matmulPfS_S_iii_param_1];
	ld.param.u64 	%rd13, [_Z6matmulPfS_S_iii_param_2];
	ld.param.u32 	%r91, [_Z6matmulPfS_S_iii_param_3];
	ld.param.u32 	%r92, [_Z6matmulPfS_S_iii_param_4];
	ld.param.u32 	%r93, [_Z6matmulPfS_S_iii_param_5];
	mov.u32 	%r1, %tid.y;
	mov.u32 	%r2, %ntid.x;
	mul.lo.s32 	%r3, %r1, %r2;
	mov.u32 	%r4, %tid.x;
	mov.u32 	%r5, %ntid.y;
	mul.lo.s32 	%r6, %r2, %r5;
	mov.u32 	%r94, %tid.z;
	mad.lo.s32 	%r95, %r6, %r94, %r3;
	or.b32  	%r96, %r95, %r4;
	setp.ne.s32 	%p1, %r96, 0;
	@%p1 bra 	$L__BB0_2;
	mov.u32 	%r106, %ntid.z;
	mul.lo.s32 	%r105, %r6, %r106;
	mov.u32 	%r99, _ZZ6matmulPfS_S_iiiE12shared_state;
	add.s32 	%r97, %r99, 8;
	// begin inline asm
	mbarrier.init.shared.b64 [%r97], %r105;
	// end inline asm
	// begin inline asm
	mbarrier.init.shared.b64 [%r99], %r105;
	// end inline asm
	add.s32 	%r101, %r99, 24;
	// begin inline asm
	mbarrier.init.shared.b64 [%r101], %r105;
	// end inline asm
	add.s32 	%r103, %r99, 16;
	// begin inline asm
	mbarrier.init.shared.b64 [%r103], %r105;
	// end inline asm
	cvt.u64.u32 	%rd15, %r99;
	cvta.shared.u64 	%rd16, %rd15;
	add.s64 	%rd14, %rd16, 32;
	// begin inline asm
	st.relaxed.cta.b32 [%rd14],%r105;
	// end inline asm
$L__BB0_2:
	barrier.sync 	0;
	mov.u32 	%r7, %ctaid.y;
	mad.lo.s32 	%r8, %r5, %r7, %r1;
	mad.lo.s32 	%r9, %r92, %r8, %r4;
	mov.u32 	%r10, %ctaid.x;
	mad.lo.s32 	%r11, %r2, %r10, %r4;
	mov.b32 	%r298, 0;
	// begin inline asm
	mov.u64 %rd17, %globaltimer;
	// end inline asm
$L__BB0_3:
	mov.u32 	%r111, _ZZ6matmulPfS_S_iiiE12shared_state;
	add.s32 	%r109, %r111, 8;
	mov.b32 	%r110, 1;
	// begin inline asm
	{
	.reg .pred p;
	mbarrier.try_wait.parity.shared.b64 p, [%r109], %r110;
	selp.b32 %r108, 1, 0, p;
	}
	// end inline asm
	setp.ne.s32 	%p2, %r108, 0;
	@%p2 bra 	$L__BB0_10;
	setp.gt.s32 	%p48, %r298, 15;
	@%p48 bra 	$L__BB0_6;
	add.s32 	%r298, %r298, 1;
	bra.uni 	$L__BB0_3;
$L__BB0_6:
	// begin inline asm
	mov.u64 %rd74, %globaltimer;
	// end inline asm
	sub.s64 	%rd2, %rd74, %rd17;
	setp.lt.s64 	%p49, %rd2, 4000000;
	@%p49 bra 	$L__BB0_8;
	mov.b32 	%r296, 1000000;
	// begin inline asm
	nanosleep.u32 %r296;
	// end inline asm
	bra.uni 	$L__BB0_3;
$L__BB0_8:
	setp.lt.s64 	%p50, %rd2, 40000;
	@%p50 bra 	$L__BB0_3;
	shr.s64 	%rd75, %rd2, 63;
	shr.u64 	%rd76, %rd75, 62;
	add.s64 	%rd77, %rd2, %rd76;
	shr.u64 	%rd78, %rd77, 2;
	cvt.u32.u64 	%r297, %rd78;
	// begin inline asm
	nanosleep.u32 %r297;
	// end inline asm
	bra.uni 	$L__BB0_3;
$L__BB0_10:
	add.s32 	%r118, %r3, %r4;
	shl.b32 	%r119, %r118, 2;
	mov.u32 	%r120, _ZZ6matmulPfS_S_iiiE7sharedA;
	add.s32 	%r112, %r120, %r119;
	cvta.to.global.u64 	%rd21, %rd11;
	mul.wide.s32 	%rd22, %r9, 4;
	add.s64 	%rd18, %rd21, %rd22;
	// begin inline asm
	cp.async.ca.shared.global [%r112], [%rd18], 4, 4;
	// end inline asm
	mad.lo.s32 	%r121, %r92, %r1, %r11;
	mov.u32 	%r122, _ZZ6matmulPfS_S_iiiE7sharedB;
	add.s32 	%r113, %r122, %r119;
	cvta.to.global.u64 	%rd4, %rd12;
	mul.wide.s32 	%rd23, %r121, 4;
	add.s64 	%rd19, %rd4, %rd23;
	// begin inline asm
	cp.async.ca.shared.global [%r113], [%rd19], 4, 4;
	// end inline asm
	// begin inline asm
	cp.async.mbarrier.arrive.shared.b64 [%r111];
	// end inline asm
	mov.b32 	%r116, 1;
	// begin inline asm
	mbarrier.arrive.shared::cta.b64                             %rd20,  [%r111], %r116;    // 2. 
	// end inline asm
	div.u32 	%r16, %r92, %r2;
	setp.lt.u32 	%p3, %r16, 2;
	mov.f32 	%f134, 0f00000000;
	mov.b32 	%r308, 0;
	mov.u32 	%r309, %r308;
	@%p3 bra 	$L__BB0_49;
	mul.lo.s32 	%r17, %r92, %r91;
	mul.lo.s32 	%r18, %r93, %r92;
	or.b32  	%r124, %r10, %r1;
	or.b32  	%r19, %r124, %r7;
	and.b32  	%r20, %r2, 7;
	and.b32  	%r21, %r2, 2040;
	shl.b32 	%r125, %r4, 2;
	add.s32 	%r22, %r122, %r125;
	shl.b32 	%r23, %r2, 5;
	shl.b32 	%r127, %r3, 2;
	add.s32 	%r129, %r127, %r120;
	add.s32 	%r24, %r129, 16;
	shl.b32 	%r25, %r2, 2;
	mov.b16 	%rs26, 5;
	mov.b16 	%rs25, 0;
	mov.b16 	%rs24, 1;
	mov.f32 	%f134, 0f00000000;
	mov.b32 	%r299, 1;
$L__BB0_12:
	mul.lo.s32 	%r27, %r299, %r2;
	add.s32 	%r28, %r9, %r27;
	mad.lo.s32 	%r131, %r299, %r5, %r1;
	mad.lo.s32 	%r29, %r131, %r92, %r11;
	and.b16  	%rs11, %rs24, 255;
	mul.wide.u16 	%r132, %rs11, 16;
	cvt.u32.u16 	%r133, %rs26;
	// begin inline asm
	mov.u64 %rd24, %globaltimer;
	// end inline asm
	mov.u32 	%r134, _ZZ6matmulPfS_S_iiiE12shared_state;
	add.s32 	%r135, %r134, %r132;
	add.s32 	%r30, %r135, 8;
	and.b32  	%r31, %r133, 1;
	mov.b32 	%r300, 0;
$L__BB0_13:
	// begin inline asm
	{
	.reg .pred p;
	mbarrier.try_wait.parity.shared.b64 p, [%r30], %r31;
	selp.b32 %r136, 1, 0, p;
	}
	// end inline asm
	setp.ne.s32 	%p4, %r136, 0;
	@%p4 bra 	$L__BB0_20;
	setp.gt.s32 	%p45, %r300, 15;
	@%p45 bra 	$L__BB0_16;
	add.s32 	%r300, %r300, 1;
	bra.uni 	$L__BB0_13;
$L__BB0_16:
	// begin inline asm
	mov.u64 %rd69, %globaltimer;
	// end inline asm
	sub.s64 	%rd6, %rd69, %rd24;
	setp.lt.s64 	%p46, %rd6, 4000000;
	@%p46 bra 	$L__BB0_18;
	mov.b32 	%r294, 1000000;
	// begin inline asm
	nanosleep.u32 %r294;
	// end inline asm
	bra.uni 	$L__BB0_13;
$L__BB0_18:
	setp.lt.s64 	%p47, %rd6, 40000;
	@%p47 bra 	$L__BB0_13;
	shr.s64 	%rd70, %rd6, 63;
	shr.u64 	%rd71, %rd70, 62;
	add.s64 	%rd72, %rd6, %rd71;
	shr.u64 	%rd73, %rd72, 2;
	cvt.u32.u64 	%r295, %rd73;
	// begin inline asm
	nanosleep.u32 %r295;
	// end inline asm
	bra.uni 	$L__BB0_13;
$L__BB0_20:
	and.b32  	%r34, %r299, 1;
	setp.ge.s32 	%p5, %r28, %r17;
	shl.b32 	%r139, %r299, 12;
	and.b32  	%r140, %r139, 4096;
	add.s32 	%r35, %r112, %r140;
	@%p5 bra 	$L__BB0_22;
	mul.wide.s32 	%rd26, %r27, 4;
	add.s64 	%rd25, %rd18, %rd26;
	// begin inline asm
	cp.async.ca.shared.global [%r35], [%rd25], 4, 4;
	// end inline asm
	bra.uni 	$L__BB0_23;
$L__BB0_22:
	mov.b32 	%r141, 0;
	st.shared.u32 	[%r35], %r141;
$L__BB0_23:
	setp.ge.s32 	%p6, %r29, %r18;
	shl.b32 	%r143, %r34, 12;
	add.s32 	%r36, %r113, %r143;
	@%p6 bra 	$L__BB0_25;
	mul.wide.s32 	%rd28, %r29, 4;
	add.s64 	%rd27, %rd4, %rd28;
	// begin inline asm
	cp.async.ca.shared.global [%r36], [%rd27], 4, 4;
	// end inline asm
	bra.uni 	$L__BB0_26;
$L__BB0_25:
	mov.b32 	%r144, 0;
	st.shared.u32 	[%r36], %r144;
$L__BB0_26:
	setp.ne.s32 	%p7, %r19, 0;
	add.s32 	%r147, %r30, -8;
	// begin inline asm
	cp.async.mbarrier.arrive.shared.b64 [%r147];
	// end inline asm
	mov.b32 	%r148, 1;
	// begin inline asm
	mbarrier.arrive.shared::cta.b64                             %rd29,  [%r147], %r148;    // 2. 
	// end inline asm
	add.s16 	%rs4, %rs24, 1;
	setp.ne.s32 	%p8, %r299, 1;
	or.pred  	%p9, %p7, %p8;
	@%p9 bra 	$L__BB0_28;
	ld.shared.f32 	%f31, [%r36];
	ld.shared.f32 	%f32, [%r35];
	cvt.f64.f32 	%fd1, %f32;
	cvt.f64.f32 	%fd2, %f31;
	add.u64 	%rd30, %SP, 0;
	add.u64 	%rd31, %SPL, 0;
	st.local.v2.u32 	[%rd31], {%r34, %r28};
	st.local.f64 	[%rd31+8], %fd1;
	st.local.u32 	[%rd31+16], %r29;
	st.local.f64 	[%rd31+24], %fd2;
	mov.u64 	%rd32, $str;
	cvta.global.u64 	%rd33, %rd32;
	{ // callseq 0, 0
	.param .b64 param0;
	st.param.b64 	[param0], %rd33;
	.param .b64 param1;
	st.param.b64 	[param1], %rd30;
	.param .b32 retval0;
	call.uni (retval0), 
	vprintf, 
	(
	param0, 
	param1
	);
	ld.param.b32 	%r149, [retval0];
	} // callseq 0
$L__BB0_28:
	xor.b32  	%r37, %r34, 1;
	and.b16  	%rs12, %rs25, 255;
	mul.wide.u16 	%r152, %rs12, 16;
	shr.u16 	%rs13, %rs26, 1;
	and.b16  	%rs14, %rs13, 1;
	// begin inline asm
	mov.u64 %rd34, %globaltimer;
	// end inline asm
	mov.u32 	%r153, _ZZ6matmulPfS_S_iiiE12shared_state;
	add.s32 	%r38, %r153, %r152;
	cvt.u32.u16 	%r39, %rs14;
	mov.b32 	%r301, 0;
$L__BB0_29:
	// begin inline asm
	{
	.reg .pred p;
	mbarrier.try_wait.parity.shared.b64 p, [%r38], %r39;
	selp.b32 %r154, 1, 0, p;
	}
	// end inline asm
	setp.ne.s32 	%p10, %r154, 0;
	@%p10 bra 	$L__BB0_36;
	setp.gt.s32 	%p42, %r301, 15;
	@%p42 bra 	$L__BB0_32;
	add.s32 	%r301, %r301, 1;
	bra.uni 	$L__BB0_29;
$L__BB0_32:
	// begin inline asm
	mov.u64 %rd64, %globaltimer;
	// end inline asm
	sub.s64 	%rd8, %rd64, %rd34;
	setp.lt.s64 	%p43, %rd8, 4000000;
	@%p43 bra 	$L__BB0_34;
	mov.b32 	%r292, 1000000;
	// begin inline asm
	nanosleep.u32 %r292;
	// end inline asm
	bra.uni 	$L__BB0_29;
$L__BB0_34:
	setp.lt.s64 	%p44, %rd8, 40000;
	@%p44 bra 	$L__BB0_29;
	shr.s64 	%rd65, %rd8, 63;
	shr.u64 	%rd66, %rd65, 62;
	add.s64 	%rd67, %rd8, %rd66;
	shr.u64 	%rd68, %rd67, 2;
	cvt.u32.u64 	%r293, %rd68;
	// begin inline asm
	nanosleep.u32 %r293;
	// end inline asm
	bra.uni 	$L__BB0_29;
$L__BB0_36:
	setp.lt.u32 	%p11, %r2, 8;
	mov.f32 	%f133, 0f00000000;
	mov.b32 	%r306, 0;
	@%p11 bra 	$L__BB0_39;
	and.b32  	%r158, %r2, -8;
	neg.s32 	%r304, %r158;
	shl.b32 	%r159, %r37, 12;
	add.s32 	%r303, %r22, %r159;
	add.s32 	%r302, %r24, %r159;
	mov.f32 	%f133, 0f00000000;
$L__BB0_38:
	.pragma "nounroll";
	ld.shared.f32 	%f36, [%r302+-16];
	ld.shared.f32 	%f37, [%r303];
	fma.rn.f32 	%f38, %f36, %f37, %f133;
	ld.shared.f32 	%f39, [%r302+-12];
	add.s32 	%r160, %r303, %r25;
	ld.shared.f32 	%f40, [%r160];
	fma.rn.f32 	%f41, %f39, %f40, %f38;
	ld.shared.f32 	%f42, [%r302+-8];
	add.s32 	%r161, %r160, %r25;
	ld.shared.f32 	%f43, [%r161];
	fma.rn.f32 	%f44, %f42, %f43, %f41;
	ld.shared.f32 	%f45, [%r302+-4];
	add.s32 	%r162, %r161, %r25;
	ld.shared.f32 	%f46, [%r162];
	fma.rn.f32 	%f47, %f45, %f46, %f44;
	ld.shared.f32 	%f48, [%r302];
	add.s32 	%r163, %r162, %r25;
	ld.shared.f32 	%f49, [%r163];
	fma.rn.f32 	%f50, %f48, %f49, %f47;
	ld.shared.f32 	%f51, [%r302+4];
	add.s32 	%r164, %r163, %r25;
	ld.shared.f32 	%f52, [%r164];
	fma.rn.f32 	%f53, %f51, %f52, %f50;
	ld.shared.f32 	%f54, [%r302+8];
	add.s32 	%r165, %r164, %r25;
	ld.shared.f32 	%f55, [%r165];
	fma.rn.f32 	%f56, %f54, %f55, %f53;
	ld.shared.f32 	%f57, [%r302+12];
	add.s32 	%r166, %r165, %r25;
	ld.shared.f32 	%f58, [%r166];
	fma.rn.f32 	%f133, %f57, %f58, %f56;
	add.s32 	%r304, %r304, 8;
	add.s32 	%r303, %r303, %r23;
	add.s32 	%r302, %r302, 32;
	setp.ne.s32 	%p12, %r304, 0;
	mov.u32 	%r306, %r21;
	@%p12 bra 	$L__BB0_38;
$L__BB0_39:
	setp.eq.s32 	%p13, %r20, 0;
	@%p13 bra 	$L__BB0_47;
	shl.b32 	%r167, %r37, 12;
	mov.u32 	%r168, _ZZ6matmulPfS_S_iiiE7sharedA;
	add.s32 	%r52, %r168, %r167;
	mov.u32 	%r169, _ZZ6matmulPfS_S_iiiE7sharedB;
	add.s32 	%r53, %r169, %r167;
	add.s32 	%r170, %r20, -1;
	setp.lt.u32 	%p14, %r170, 3;
	@%p14 bra 	$L__BB0_42;
	add.s32 	%r171, %r306, %r3;
	shl.b32 	%r172, %r171, 2;
	add.s32 	%r173, %r52, %r172;
	ld.shared.f32 	%f60, [%r173];
	mad.lo.s32 	%r174, %r306, %r2, %r4;
	shl.b32 	%r175, %r174, 2;
	add.s32 	%r176, %r53, %r175;
	ld.shared.f32 	%f61, [%r176];
	fma.rn.f32 	%f62, %f60, %f61, %f133;
	ld.shared.f32 	%f63, [%r173+4];
	add.s32 	%r177, %r176, %r25;
	ld.shared.f32 	%f64, [%r177];
	fma.rn.f32 	%f65, %f63, %f64, %f62;
	ld.shared.f32 	%f66, [%r173+8];
	add.s32 	%r178, %r177, %r25;
	ld.shared.f32 	%f67, [%r178];
	fma.rn.f32 	%f68, %f66, %f67, %f65;
	ld.shared.f32 	%f69, [%r173+12];
	add.s32 	%r179, %r178, %r25;
	ld.shared.f32 	%f70, [%r179];
	fma.rn.f32 	%f133, %f69, %f70, %f68;
	add.s32 	%r306, %r306, 4;
$L__BB0_42:
	and.b32  	%r180, %r2, 3;
	setp.eq.s32 	%p15, %r180, 0;
	@%p15 bra 	$L__BB0_47;
	setp.eq.s32 	%p16, %r180, 1;
	@%p16 bra 	$L__BB0_45;
	add.s32 	%r181, %r306, %r3;
	shl.b32 	%r182, %r181, 2;
	add.s32 	%r183, %r52, %r182;
	ld.shared.f32 	%f72, [%r183];
	mad.lo.s32 	%r184, %r306, %r2, %r4;
	shl.b32 	%r185, %r184, 2;
	add.s32 	%r186, %r53, %r185;
	ld.shared.f32 	%f73, [%r186];
	fma.rn.f32 	%f74, %f72, %f73, %f133;
	ld.shared.f32 	%f75, [%r183+4];
	add.s32 	%r187, %r186, %r25;
	ld.shared.f32 	%f76, [%r187];
	fma.rn.f32 	%f133, %f75, %f76, %f74;
	add.s32 	%r306, %r306, 2;
$L__BB0_45:
	and.b32  	%r188, %r2, 1;
	setp.eq.b32 	%p17, %r188, 1;
	not.pred 	%p18, %p17;
	@%p18 bra 	$L__BB0_47;
	add.s32 	%r189, %r306, %r3;
	shl.b32 	%r190, %r189, 2;
	add.s32 	%r191, %r52, %r190;
	ld.shared.f32 	%f77, [%r191];
	mad.lo.s32 	%r192, %r306, %r2, %r4;
	shl.b32 	%r193, %r192, 2;
	add.s32 	%r194, %r53, %r193;
	ld.shared.f32 	%f78, [%r194];
	fma.rn.f32 	%f133, %f77, %f78, %f133;
$L__BB0_47:
	and.b16  	%rs15, %rs4, 255;
	setp.eq.s16 	%p19, %rs15, 2;
	selp.u16 	%rs16, 1, 0, %p19;
	xor.b16  	%rs17, %rs26, %rs16;
	add.f32 	%f134, %f134, %f133;
	add.s32 	%r195, %r38, 8;
	mov.b32 	%r196, 1;
	// begin inline asm
	mbarrier.arrive.shared::cta.b64                             %rd35,  [%r195], %r196;    // 2. 
	// end inline asm
	add.s16 	%rs18, %rs25, 1;
	and.b16  	%rs19, %rs18, 255;
	setp.eq.s16 	%p20, %rs19, 2;
	xor.b16  	%rs20, %rs17, 2;
	selp.b16 	%rs26, %rs20, %rs17, %p20;
	selp.b16 	%rs25, 0, %rs18, %p20;
	add.s32 	%r299, %r299, 1;
	setp.ne.s32 	%p21, %r299, %r16;
	selp.b16 	%rs24, 0, %rs4, %p19;
	@%p21 bra 	$L__BB0_12;
	and.b16  	%rs21, %rs25, 255;
	mul.wide.u16 	%r309, %rs21, 16;
	shr.u16 	%rs22, %rs26, 1;
	and.b16  	%rs23, %rs22, 1;
	cvt.u32.u16 	%r308, %rs23;
$L__BB0_49:
	not.b32 	%r198, %r16;
	and.b32  	%r63, %r198, 1;
	// begin inline asm
	mov.u64 %rd36, %globaltimer;
	// end inline asm
	mov.u32 	%r199, _ZZ6matmulPfS_S_iiiE12shared_state;
	add.s32 	%r64, %r199, %r309;
	mov.b32 	%r310, 0;
$L__BB0_50:
	// begin inline asm
	{
	.reg .pred p;
	mbarrier.try_wait.parity.shared.b64 p, [%r64], %r308;
	selp.b32 %r200, 1, 0, p;
	}
	// end inline asm
	setp.ne.s32 	%p22, %r200, 0;
	@%p22 bra 	$L__BB0_57;
	setp.gt.s32 	%p39, %r310, 15;
	@%p39 bra 	$L__BB0_53;
	add.s32 	%r310, %r310, 1;
	bra.uni 	$L__BB0_50;
$L__BB0_53:
	// begin inline asm
	mov.u64 %rd59, %globaltimer;
	// end inline asm
	sub.s64 	%rd10, %rd59, %rd36;
	setp.lt.s64 	%p40, %rd10, 4000000;
	@%p40 bra 	$L__BB0_55;
	mov.b32 	%r290, 1000000;
	// begin inline asm
	nanosleep.u32 %r290;
	// end inline asm
	bra.uni 	$L__BB0_50;
$L__BB0_55:
	setp.lt.s64 	%p41, %rd10, 40000;
	@%p41 bra 	$L__BB0_50;
	shr.s64 	%rd60, %rd10, 63;
	shr.u64 	%rd61, %rd60, 62;
	add.s64 	%rd62, %rd10, %rd61;
	shr.u64 	%rd63, %rd62, 2;
	cvt.u32.u64 	%r291, %rd63;
	// begin inline asm
	nanosleep.u32 %r291;
	// end inline asm
	bra.uni 	$L__BB0_50;
$L__BB0_57:
	and.b32  	%r67, %r2, 7;
	setp.lt.u32 	%p23, %r2, 8;
	mov.f32 	%f142, 0f00000000;
	mov.b32 	%r315, 0;
	@%p23 bra 	$L__BB0_60;
	and.b32  	%r315, %r2, 2040;
	and.b32  	%r204, %r2, -8;
	neg.s32 	%r313, %r204;
	shl.b32 	%r205, %r63, 12;
	shl.b32 	%r206, %r4, 2;
	or.b32  	%r207, %r205, %r206;
	mov.u32 	%r208, _ZZ6matmulPfS_S_iiiE7sharedB;
	add.s32 	%r312, %r208, %r207;
	shl.b32 	%r71, %r2, 5;
	shl.b32 	%r209, %r3, 2;
	add.s32 	%r210, %r209, %r205;
	mov.u32 	%r211, _ZZ6matmulPfS_S_iiiE7sharedA;
	add.s32 	%r212, %r210, %r211;
	add.s32 	%r311, %r212, 16;
	shl.b32 	%r73, %r2, 2;
	mov.f32 	%f142, 0f00000000;
$L__BB0_59:
	.pragma "nounroll";
	ld.shared.f32 	%f82, [%r311+-16];
	ld.shared.f32 	%f83, [%r312];
	fma.rn.f32 	%f84, %f82, %f83, %f142;
	ld.shared.f32 	%f85, [%r311+-12];
	add.s32 	%r213, %r312, %r73;
	ld.shared.f32 	%f86, [%r213];
	fma.rn.f32 	%f87, %f85, %f86, %f84;
	ld.shared.f32 	%f88, [%r311+-8];
	add.s32 	%r214, %r213, %r73;
	ld.shared.f32 	%f89, [%r214];
	fma.rn.f32 	%f90, %f88, %f89, %f87;
	ld.shared.f32 	%f91, [%r311+-4];
	add.s32 	%r215, %r214, %r73;
	ld.shared.f32 	%f92, [%r215];
	fma.rn.f32 	%f93, %f91, %f92, %f90;
	ld.shared.f32 	%f94, [%r311];
	add.s32 	%r216, %r215, %r73;
	ld.shared.f32 	%f95, [%r216];
	fma.rn.f32 	%f96, %f94, %f95, %f93;
	ld.shared.f32 	%f97, [%r311+4];
	add.s32 	%r217, %r216, %r73;
	ld.shared.f32 	%f98, [%r217];
	fma.rn.f32 	%f99, %f97, %f98, %f96;
	ld.shared.f32 	%f100, [%r311+8];
	add.s32 	%r218, %r217, %r73;
	ld.shared.f32 	%f101, [%r218];
	fma.rn.f32 	%f102, %f100, %f101, %f99;
	ld.shared.f32 	%f103, [%r311+12];
	add.s32 	%r219, %r218, %r73;
	ld.shared.f32 	%f104, [%r219];
	fma.rn.f32 	%f142, %f103, %f104, %f102;
	add.s32 	%r313, %r313, 8;
	add.s32 	%r312, %r312, %r71;
	add.s32 	%r311, %r311, 32;
	setp.ne.s32 	%p24, %r313, 0;
	@%p24 bra 	$L__BB0_59;
$L__BB0_60:
	setp.eq.s32 	%p25, %r67, 0;
	@%p25 bra 	$L__BB0_68;
	shl.b32 	%r220, %r63, 12;
	mov.u32 	%r221, _ZZ6matmulPfS_S_iiiE7sharedA;
	add.s32 	%r81, %r221, %r220;
	mov.u32 	%r222, _ZZ6matmulPfS_S_iiiE7sharedB;
	add.s32 	%r82, %r222, %r220;
	and.b32  	%r83, %r2, 3;
	setp.lt.u32 	%p26, %r67, 4;
	@%p26 bra 	$L__BB0_63;
	add.s32 	%r223, %r315, %r3;
	shl.b32 	%r224, %r223, 2;
	add.s32 	%r225, %r81, %r224;
	ld.shared.f32 	%f106, [%r225];
	mad.lo.s32 	%r226, %r315, %r2, %r4;
	shl.b32 	%r227, %r226, 2;
	add.s32 	%r228, %r82, %r227;
	ld.shared.f32 	%f107, [%r228];
	fma.rn.f32 	%f108, %f106, %f107, %f142;
	ld.shared.f32 	%f109, [%r225+4];
	shl.b32 	%r229, %r2, 2;
	add.s32 	%r230, %r228, %r229;
	ld.shared.f32 	%f110, [%r230];
	fma.rn.f32 	%f111, %f109, %f110, %f108;
	ld.shared.f32 	%f112, [%r225+8];
	add.s32 	%r231, %r230, %r229;
	ld.shared.f32 	%f113, [%r231];
	fma.rn.f32 	%f114, %f112, %f113, %f111;
	ld.shared.f32 	%f115, [%r225+12];
	add.s32 	%r232, %r231, %r229;
	ld.shared.f32 	%f116, [%r232];
	fma.rn.f32 	%f142, %f115, %f116, %f114;
	add.s32 	%r315, %r315, 4;
$L__BB0_63:
	setp.eq.s32 	%p27, %r83, 0;
	@%p27 bra 	$L__BB0_68;
	setp.eq.s32 	%p28, %r83, 1;
	@%p28 bra 	$L__BB0_66;
	add.s32 	%r233, %r315, %r3;
	shl.b32 	%r234, %r233, 2;
	add.s32 	%r235, %r81, %r234;
	ld.shared.f32 	%f118, [%r235];
	mad.lo.s32 	%r236, %r315, %r2, %r4;
	shl.b32 	%r237, %r236, 2;
	add.s32 	%r238, %r82, %r237;
	ld.shared.f32 	%f119, [%r238];
	fma.rn.f32 	%f120, %f118, %f119, %f142;
	ld.shared.f32 	%f121, [%r235+4];
	shl.b32 	%r239, %r2, 2;
	add.s32 	%r240, %r238, %r239;
	ld.shared.f32 	%f122, [%r240];
	fma.rn.f32 	%f142, %f121, %f122, %f120;
	add.s32 	%r315, %r315, 2;
$L__BB0_66:
	and.b32  	%r241, %r2, 1;
	setp.eq.b32 	%p29, %r241, 1;
	not.pred 	%p30, %p29;
	@%p30 bra 	$L__BB0_68;
	add.s32 	%r242, %r315, %r3;
	shl.b32 	%r243, %r242, 2;
	add.s32 	%r244, %r81, %r243;
	ld.shared.f32 	%f123, [%r244];
	mad.lo.s32 	%r245, %r315, %r2, %r4;
	shl.b32 	%r246, %r245, 2;
	add.s32 	%r247, %r82, %r246;
	ld.shared.f32 	%f124, [%r247];
	fma.rn.f32 	%f142, %f123, %f124, %f142;
$L__BB0_68:
	add.f32 	%f28, %f134, %f142;
	add.s32 	%r248, %r64, 8;
	mov.b32 	%r249, 1;
	// begin inline asm
	mbarrier.arrive.shared::cta.b64                             %rd37,  [%r248], %r249;    // 2. 
	// end inline asm
	setp.lt.u32 	%p31, %r11, %r93;
	@%p31 bra 	$L__BB0_72;
	// begin inline asm
	activemask.b32 %r250;
	// end inline asm
	cvt.u64.u32 	%rd38, %r199;
	cvta.shared.u64 	%rd39, %rd38;
	add.s64 	%rd40, %rd39, 32;
	match.any.sync.b64 	%r88, %rd40, %r250;
	brev.b32 	%r253, %r88;
	bfind.shiftamt.u32 	%r254, %r253;
	// begin inline asm
	mov.u32 %r251, %laneid;
	// end inline asm
	setp.ne.s32 	%p32, %r251, %r254;
	@%p32 bra 	$L__BB0_79;
	popc.b32 	%r257, %r88;
	neg.s32 	%r256, %r257;
	// begin inline asm
	fence.sc.cta;
	// end inline asm
	cvta.shared.u64 	%rd43, %rd38;
	add.s64 	%rd41, %rd43, 32;
	// begin inline asm
	atom.add.acquire.cta.u32 %r255,[%rd41],%r256;
	// end inline asm
	setp.ne.s32 	%p33, %r255, %r257;
	@%p33 bra 	$L__BB0_79;
	// begin inline asm
	mbarrier.inval.shared.b64 [%r199];
	// end inline asm
	add.s32 	%r260, %r199, 8;
	// begin inline asm
	mbarrier.inval.shared.b64 [%r260];
	// end inline asm
	add.s32 	%r261, %r199, 16;
	// begin inline asm
	mbarrier.inval.shared.b64 [%r261];
	// end inline asm
	add.s32 	%r262, %r199, 24;
	// begin inline asm
	mbarrier.inval.shared.b64 [%r262];
	// end inline asm
	bra.uni 	$L__BB0_79;
$L__BB0_72:
	setp.lt.u32 	%p34, %r8, %r91;
	@%p34 bra 	$L__BB0_76;
	// begin inline asm
	activemask.b32 %r263;
	// end inline asm
	cvt.u64.u32 	%rd44, %r199;
	cvta.shared.u64 	%rd45, %rd44;
	add.s64 	%rd46, %rd45, 32;
	match.any.sync.b64 	%r89, %rd46, %r263;
	brev.b32 	%r266, %r89;
	bfind.shiftamt.u32 	%r267, %r266;
	// begin inline asm
	mov.u32 %r264, %laneid;
	// end inline asm
	setp.ne.s32 	%p35, %r264, %r267;
	@%p35 bra 	$L__BB0_79;
	popc.b32 	%r270, %r89;
	neg.s32 	%r269, %r270;
	// begin inline asm
	fence.sc.cta;
	// end inline asm
	cvta.shared.u64 	%rd49, %rd44;
	add.s64 	%rd47, %rd49, 32;
	// begin inline asm
	atom.add.acquire.cta.u32 %r268,[%rd47],%r269;
	// end inline asm
	setp.ne.s32 	%p36, %r268, %r270;
	@%p36 bra 	$L__BB0_79;
	// begin inline asm
	mbarrier.inval.shared.b64 [%r199];
	// end inline asm
	add.s32 	%r273, %r199, 8;
	// begin inline asm
	mbarrier.inval.shared.b64 [%r273];
	// end inline asm
	add.s32 	%r274, %r199, 16;
	// begin inline asm
	mbarrier.inval.shared.b64 [%r274];
	// end inline asm
	add.s32 	%r275, %r199, 24;
	// begin inline asm
	mbarrier.inval.shared.b64 [%r275];
	// end inline asm
	bra.uni 	$L__BB0_79;
$L__BB0_76:
	mad.lo.s32 	%r278, %r93, %r8, %r11;
	cvta.to.global.u64 	%rd50, %rd13;
	mul.wide.s32 	%rd51, %r278, 4;
	add.s64 	%rd52, %rd50, %rd51;
	st.global.f32 	[%rd52], %f28;
	// begin inline asm
	activemask.b32 %r276;
	// end inline asm
	cvt.u64.u32 	%rd53, %r199;
	cvta.shared.u64 	%rd54, %rd53;
	add.s64 	%rd55, %rd54, 32;
	match.any.sync.b64 	%r90, %rd55, %r276;
	brev.b32 	%r280, %r90;
	bfind.shiftamt.u32 	%r281, %r280;
	// begin inline asm
	mov.u32 %r277, %laneid;
	// end inline asm
	setp.ne.s32 	%p37, %r277, %r281;
	@%p37 bra 	$L__BB0_79;
	popc.b32 	%r284, %r90;
	neg.s32 	%r283, %r284;
	// begin inline asm
	fence.sc.cta;
	// end inline asm
	cvta.shared.u64 	%rd58, %rd53;
	add.s64 	%rd56, %rd58, 32;
	// begin inline asm
	atom.add.acquire.cta.u32 %r282,[%rd56],%r283;
	// end inline asm
	setp.ne.s32 	%p38, %r282, %r284;
	@%p38 bra 	$L__BB0_79;
	// begin inline asm
	mbarrier.inval.shared.b64 [%r199];
	// end inline asm
	add.s32 	%r287, %r199, 8;
	// begin inline asm
	mbarrier.inval.shared.b64 [%r287];
	// end inline asm
	add.s32 	%r288, %r199, 16;
	// begin inline asm
	mbarrier.inval.shared.b64 [%r288];
	// end inline asm
	add.s32 	%r289, %r199, 24;
	// begin inline asm
	mbarrier.inval.shared.b64 [%r289];
	// end inline asm
$L__BB0_79:
	ret;

}


// ===== COMPILED SASS (sm_100) =====

	.target	sm_100

	.elftype	@"ET_EXEC"


//--------------------- .note.nv.tkinfo           --------------------------
	.section	.note.nv.tkinfo,"",@"SHT_NOTE"
	.sectionflags	@"SHF_NOTE_NV_TKINFO"
	.tkinfo
        /*0018*/ 	.word	0x00000002
        /*0030*/ 	.string	""
        /*0030*/ 	.string	"ptxas"
        /*0030*/ 	.string	"Cuda compilation tools, release 13.0, V13.0.88"
        /*0030*/ 	.string	"Build cuda_13.0.r13.0/compiler.36424714_0"
        /*0030*/ 	.string	"-arch sm_100 -m 64 "



//--------------------- .note.nv.cuinfo           --------------------------
	.section	.note.nv.cuinfo,"",@"SHT_NOTE"
	.sectionflags	@"SHF_NOTE_NV_CUINFO"
        /*0018*/ 	.short	0x0002
        /*001a*/ 	.short	0x0064
        /*001c*/ 	.short	0x0082
	.zero		2


//--------------------- .nv.info                  --------------------------
	.section	.nv.info,"",@"SHT_CUDA_INFO"
	.align	4


	//----- nvinfo : EIATTR_REGCOUNT
	.align		4
        /*0000*/ 	.byte	0x04, 0x2f
        /*0002*/ 	.short	(.L_2 - .L_1)
	.align		4
.L_1:
        /*0004*/ 	.word	index@(_Z6matmulPfS_S_iii)
        /*0008*/ 	.word	0x0000002a


	//----- nvinfo : EIATTR_FRAME_SIZE
	.align		4
.L_2:
        /*000c*/ 	.byte	0x04, 0x11
        /*000e*/ 	.short	(.L_4 - .L_3)
	.align		4
.L_3:
        /*0010*/ 	.word	index@(_Z6matmulPfS_S_iii)
        /*0014*/ 	.word	0x00000020


	//----- nvinfo : EIATTR_MIN_STACK_SIZE
	.align		4
.L_4:
        /*0018*/ 	.byte	0x04, 0x12
        /*001a*/ 	.short	(.L_6 - .L_5)
	.align		4
.L_5:
        /*001c*/ 	.word	index@(_Z6matmulPfS_S_iii)
        /*0020*/ 	.word	0x00000020
.L_6:


//--------------------- .nv.compat                --------------------------
	.section	.nv.compat,"",@"SHT_CUDA_COMPAT_INFO"
	.align	4
        /*0000*/ 	.byte	0x02, 0x09, 0x00, 0x00, 0x02, 0x02, 0x01, 0x00, 0x02, 0x05, 0x05, 0x00, 0x03, 0x07, 0x01, 0x01
        /*0010*/ 	.byte	0x02, 0x03, 0x00, 0x00, 0x02, 0x06, 0x01, 0x00, 0x04, 0x0b, 0x08, 0x00, 0x09, 0x00, 0x00, 0x00
        /*0020*/ 	.byte	0x00, 0x00, 0x00, 0x00


//--------------------- .nv.info._Z6matmulPfS_S_iii --------------------------
	.section	.nv.info._Z6matmulPfS_S_iii,"",@"SHT_CUDA_INFO"
	.sectionflags	@""
	.align	4


	//----- nvinfo : EIATTR_CUDA_API_VERSION
	.align		4
        /*0000*/ 	.byte	0x04, 0x37
        /*0002*/ 	.short	(.L_8 - .L_7)
.L_7:
        /*0004*/ 	.word	0x00000082


	//----- nvinfo : EIATTR_KPARAM_INFO
	.align		4
.L_8:
        /*0008*/ 	.byte	0x04, 0x17
        /*000a*/ 	.short	(.L_10 - .L_9)
.L_9:
        /*000c*/ 	.word	0x00000000
        /*0010*/ 	.short	0x0005
        /*0012*/ 	.short	0x0020
        /*0014*/ 	.byte	0x00, 0xf0, 0x11, 0x00


	//----- nvinfo : EIATTR_KPARAM_INFO
	.align		4
.L_10:
        /*0018*/ 	.byte	0x04, 0x17
        /*001a*/ 	.short	(.L_12 - .L_11)
.L_11:
        /*001c*/ 	.word	0x00000000
        /*0020*/ 	.short	0x0004
        /*0022*/ 	.short	0x001c
        /*0024*/ 	.byte	0x00, 0xf0, 0x11, 0x00


	//----- nvinfo : EIATTR_KPARAM_INFO
	.align		4
.L_12:
        /*0028*/ 	.byte	0x04, 0x17
        /*002a*/ 	.short	(.L_14 - .L_13)
.L_13:
        /*002c*/ 	.word	0x00000000
        /*0030*/ 	.short	0x0003
        /*0032*/ 	.short	0x0018
        /*0034*/ 	.byte	0x00, 0xf0, 0x11, 0x00


	//----- nvinfo : EIATTR_KPARAM_INFO
	.align		4
.L_14:
        /*0038*/ 	.byte	0x04, 0x17
        /*003a*/ 	.short	(.L_16 - .L_15)
.L_15:
        /*003c*/ 	.word	0x00000000
        /*0040*/ 	.short	0x0002
        /*0042*/ 	.short	0x0010
        /*0044*/ 	.byte	0x00, 0xf5, 0x21, 0x00


	//----- nvinfo : EIATTR_KPARAM_INFO
	.align		4
.L_16:
        /*0048*/ 	.byte	0x04, 0x17
        /*004a*/ 	.short	(.L_18 - .L_17)
.L_17:
        /*004c*/ 	.word	0x00000000
        /*0050*/ 	.short	0x0001
        /*0052*/ 	.short	0x0008
        /*0054*/ 	.byte	0x00, 0xf5, 0x21, 0x00


	//----- nvinfo : EIATTR_KPARAM_INFO
	.align		4
.L_18:
        /*0058*/ 	.byte	0x04, 0x17
        /*005a*/ 	.short	(.L_20 - .L_19)
.L_19:
        /*005c*/ 	.word	0x00000000
        /*0060*/ 	.short	0x0000
        /*0062*/ 	.short	0x0000
        /*0064*/ 	.byte	0x00, 0xf5, 0x21, 0x00


	//----- nvinfo : EIATTR_SPARSE_MMA_MASK
	.align		4
.L_20:
        /*0068*/ 	.byte	0x03, 0x50
        /*006a*/ 	.short	0x0000


	//----- nvinfo : EIATTR_MAXREG_COUNT
	.align		4
        /*006c*/ 	.byte	0x03, 0x1b
        /*006e*/ 	.short	0x00ff


	//----- nvinfo : EIATTR_NUM_BARRIERS
	.align		4
        /*0070*/ 	.byte	0x02, 0x4c
        /*0072*/ 	.byte	0x01
	.zero		1


	//----- nvinfo : EIATTR_EXTERNS
	.align		4
        /*0074*/ 	.byte	0x04, 0x0f
        /*0076*/ 	.short	(.L_22 - .L_21)


	//   ....[0]....
	.align		4
.L_21:
        /*0078*/ 	.word	index@(vprintf)


	//----- nvinfo : EIATTR_MERCURY_ISA_VERSION
	.align		4
.L_22:
        /*007c*/ 	.byte	0x03, 0x5f
        /*007e*/ 	.short	0x0101


	//----- nvinfo : EIATTR_COOP_GROUP_MASK_REGIDS
	.align		4
        /*0080*/ 	.byte	0x04, 0x29
        /*0082*/ 	.short	(.L_24 - .L_23)


	//   ....[0]....
.L_23:
        /*0084*/ 	.word	0xffffffff


	//   ....[1]....
        /*0088*/ 	.word	0x0500000f


	//   ....[2]....
        /*008c*/ 	.word	0x0500000f


	//   ....[3]....
        /*0090*/ 	.word	0x0500000f


	//   ....[4]....
        /*0094*/ 	.word	0x0500000f


	//   ....[5]....
        /*0098*/ 	.word	0x0500000f


	//   ....[6]....
        /*009c*/ 	.word	0x0500000f


	//----- nvinfo : EIATTR_COOP_GROUP_INSTR_OFFSETS
	.align		4
.L_24:
        /*00a0*/ 	.byte	0x04, 0x28
        /*00a2*/ 	.short	(.L_26 - .L_25)


	//   ....[0]....
.L_25:
        /*00a4*/ 	.word	0x000002b0


	//   ....[1]....
        /*00a8*/ 	.word	0x00002480


	//   ....[2]....
        /*00ac*/ 	.word	0x000026b0


	//   ....[3]....
        /*00b0*/ 	.word	0x000028d0


	//   ....[4]....
        /*00b4*/ 	.word	0x00002a50


	//   ....[5]....
        /*00b8*/ 	.word	0x00002ab0


	//   ....[6]....
        /*00bc*/ 	.word	0x00002b10


	//----- nvinfo : EIATTR_VRC_CTA_INIT_COUNT
	.align		4
.L_26:
        /*00c0*/ 	.byte	0x02, 0x4a
	.zero		1
	.zero		1


	//----- nvinfo : EIATTR_SYSCALL_OFFSETS
	.align		4
        /*00c4*/ 	.byte	0x04, 0x46
        /*00c6*/ 	.short	(.L_28 - .L_27)


	//   ....[0]....
.L_27:
        /*00c8*/ 	.word	0x00000f20


	//----- nvinfo : EIATTR_MBARRIER_INSTR_OFFSETS
	.align		4
.L_28:
        /*00cc*/ 	.byte	0x04, 0x39
        /*00ce*/ 	.short	(.L_30 - .L_29)


	//   ....[0]....
.L_29:
        /*00d0*/ 	.word	0x00000240
        /*00d4*/ 	.word	0x000000ff
        /*00d8*/ 	.word	0x00000008
        /*00dc*/ 	.short	0x0100
        /*00de*/ 	.byte	0x08
	.zero		1


	//   ....[1]....
        /*00e0*/ 	.word	0x00000250
        /*00e4*/ 	.word	0x000000ff
        /*00e8*/ 	.word	0x00000000
        /*00ec*/ 	.short	0x0100
        /*00ee*/ 	.byte	0x08
	.zero		1


	//   ....[2]....
        /*00f0*/ 	.word	0x00000260
        /*00f4*/ 	.word	0x000000ff
        /*00f8*/ 	.word	0x00000018
        /*00fc*/ 	.short	0x0100
        /*00fe*/ 	.byte	0x08
	.zero		1


	//   ....[3]....
        /*0100*/ 	.word	0x00000270
        /*0104*/ 	.word	0x000000ff
        /*0108*/ 	.word	0x00000010
        /*010c*/ 	.short	0x0100
        /*010e*/ 	.byte	0x08
	.zero		1


	//   ....[4]....
        /*0110*/ 	.word	0x00000390
        /*0114*/ 	.word	0x000000ff
        /*0118*/ 	.word	0x00000008
        /*011c*/ 	.short	0x010a
        /*011e*/ 	.byte	0x05
	.zero		1


	//   ....[5]....
        /*0120*/ 	.word	0x00000520
        /*0124*/ 	.word	0x000000ff
        /*0128*/ 	.word	0x00000008
        /*012c*/ 	.short	0x010a
        /*012e*/ 	.byte	0x05
	.zero		1


	//   ....[6]....
        /*0130*/ 	.word	0x00000760
        /*0134*/ 	.word	0x000000ff
        /*0138*/ 	.word	0x00000000
        /*013c*/ 	.short	0x0107
        /*013e*/ 	.byte	0x04
	.zero		1


	//   ....[7]....
        /*0140*/ 	.word	0x000007c0
        /*0144*/ 	.word	0x000000ff
        /*0148*/ 	.word	0x00000000
        /*014c*/ 	.short	0x0101
        /*014e*/ 	.byte	0x04
	.zero		1


	//   ....[8]....
        /*0150*/ 	.word	0x00000a10
        /*0154*/ 	.word	0x0000000a
        /*0158*/ 	.word	0x00000008
        /*015c*/ 	.short	0x010a
        /*015e*/ 	.byte	0xff
	.zero		1


	//   ....[9]....
        /*0160*/ 	.word	0x00000bc0
        /*0164*/ 	.word	0x0000000a
        /*0168*/ 	.word	0x00000008
        /*016c*/ 	.short	0x010a
        /*016e*/ 	.byte	0xff
	.zero		1


	//   ....[10]....
        /*0170*/ 	.word	0x00000d50
        /*0174*/ 	.word	0x0000000a
        /*0178*/ 	.word	0x00000000
        /*017c*/ 	.short	0x0107
        /*017e*/ 	.byte	0xff
	.zero		1


	//   ....[11]....
        /*0180*/ 	.word	0x00000de0
        /*0184*/ 	.word	0x0000000a
        /*0188*/ 	.word	0x00000000
        /*018c*/ 	.short	0x0101
        /*018e*/ 	.byte	0xff
	.zero		1


	//   ....[12]....
        /*0190*/ 	.word	0x00001020
        /*0194*/ 	.word	0x00000003
        /*0198*/ 	.word	0x00000000
        /*019c*/ 	.short	0x010a
        /*019e*/ 	.byte	0xff
	.zero		1


	//   ....[13]....
        /*01a0*/ 	.word	0x000011d0
        /*01a4*/ 	.word	0x00000003
        /*01a8*/ 	.word	0x00000000
        /*01ac*/ 	.short	0x010a
        /*01ae*/ 	.byte	0xff
	.zero		1


	//   ....[14]....
        /*01b0*/ 	.word	0x000018d0
        /*01b4*/ 	.word	0x00000003
        /*01b8*/ 	.word	0x00000008
        /*01bc*/ 	.short	0x0101
        /*01be*/ 	.byte	0xff
	.zero		1


	//   ....[15]....
        /*01c0*/ 	.word	0x00001a90
        /*01c4*/ 	.word	0x00000002
        /*01c8*/ 	.word	0x00000000
        /*01cc*/ 	.short	0x010a
        /*01ce*/ 	.byte	0xff
	.zero		1


	//   ....[16]....
        /*01d0*/ 	.word	0x00001c40
        /*01d4*/ 	.word	0x00000002
        /*01d8*/ 	.word	0x00000000
        /*01dc*/ 	.short	0x010a
        /*01de*/ 	.byte	0xff
	.zero		1


	//   ....[17]....
        /*01e0*/ 	.word	0x000023d0
        /*01e4*/ 	.word	0x00000002
        /*01e8*/ 	.word	0x00000008
        /*01ec*/ 	.short	0x0101
        /*01ee*/ 	.byte	0xff
	.zero		1


	//   ....[18]....
        /*01f0*/ 	.word	0x00002590
        /*01f4*/ 	.word	0x00000000
        /*01f8*/ 	.word	0x00000000
        /*01fc*/ 	.short	0x0108
        /*01fe*/ 	.byte	0xff
	.zero		1


	//   ....[19]....
        /*0200*/ 	.word	0x000025a0
        /*0204*/ 	.word	0x00000000
        /*0208*/ 	.word	0x00000008
        /*020c*/ 	.short	0x0108
        /*020e*/ 	.byte	0xff
	.zero		1


	//   ....[20]....
        /*0210*/ 	.word	0x000025b0
        /*0214*/ 	.word	0x00000000
        /*0218*/ 	.word	0x00000010
        /*021c*/ 	.short	0x0108
        /*021e*/ 	.byte	0xff
	.zero		1


	//   ....[21]....
        /*0220*/ 	.word	0x000025c0
        /*0224*/ 	.word	0x00000000
        /*0228*/ 	.word	0x00000018
        /*022c*/ 	.short	0x0108
        /*022e*/ 	.byte	0xff
	.zero		1


	//   ....[22]....
        /*0230*/ 	.word	0x000027c0
        /*0234*/ 	.word	0x00000000
        /*0238*/ 	.word	0x00000000
        /*023c*/ 	.short	0x0108
        /*023e*/ 	.byte	0xff
	.zero		1


	//   ....[23]....
        /*0240*/ 	.word	0x000027d0
        /*0244*/ 	.word	0x00000000
        /*0248*/ 	.word	0x00000008
        /*024c*/ 	.short	0x0108
        /*024e*/ 	.byte	0xff
	.zero		1


	//   ....[24]....
        /*0250*/ 	.word	0x000027e0
        /*0254*/ 	.word	0x00000000
        /*0258*/ 	.word	0x00000010
        /*025c*/ 	.short	0x0108
        /*025e*/ 	.byte	0xff
	.zero		1


	//   ....[25]....
        /*0260*/ 	.word	0x000027f0
        /*0264*/ 	.word	0x00000000
        /*0268*/ 	.word	0x00000018
        /*026c*/ 	.short	0x0108
        /*026e*/ 	.byte	0xff
	.zero		1


	//   ....[26]....
        /*0270*/ 	.word	0x000029e0
        /*0274*/ 	.word	0x00000000
        /*0278*/ 	.word	0x00000000
        /*027c*/ 	.short	0x0108
        /*027e*/ 	.byte	0xff
	.zero		1


	//   ....[27]....
        /*0280*/ 	.word	0x000029f0
        /*0284*/ 	.word	0x00000000
        /*0288*/ 	.word	0x00000008
        /*028c*/ 	.short	0x0108
        /*028e*/ 	.byte	0xff
	.zero		1


	//   ....[28]....
        /*0290*/ 	.word	0x00002a00
        /*0294*/ 	.word	0x00000000
        /*0298*/ 	.word	0x00000010
        /*029c*/ 	.short	0x0108
        /*029e*/ 	.byte	0xff
	.zero		1


	//   ....[29]....
        /*02a0*/ 	.word	0x00002a10
        /*02a4*/ 	.word	0x00000000
        /*02a8*/ 	.word	0x00000018
        /*02ac*/ 	.short	0x0108
        /*02ae*/ 	.byte	0xff
	.zero		1


	//----- nvinfo : EIATTR_NUM_MBARRIERS
	.align		4
.L_30:
        /*02b0*/ 	.byte	0x03, 0x38
        /*02b2*/ 	.short	0x0004


	//----- nvinfo : EIATTR_EXIT_INSTR_OFFSETS
	.align		4
        /*02b4*/ 	.byte	0x04, 0x1c
        /*02b6*/ 	.short	(.L_32 - .L_31)


	//   ....[0]....
.L_31:
        /*02b8*/ 	.word	0x000024d0


	//   ....[1]....
        /*02bc*/ 	.word	0x00002580


	//   ....[2]....
        /*02c0*/ 	.word	0x000025d0


	//   ....[3]....
        /*02c4*/ 	.word	0x00002700


	//   ....[4]....
        /*02c8*/ 	.word	0x000027b0


	//   ....[5]....
        /*02cc*/ 	.word	0x00002800


	//   ....[6]....
        /*02d0*/ 	.word	0x00002920


	//   ....[7]....
        /*02d4*/ 	.word	0x000029d0


	//   ....[8]....
        /*02d8*/ 	.word	0x00002a20


	//----- nvinfo : EIATTR_CRS_STACK_SIZE
	.align		4
.L_32:
        /*02dc*/ 	.byte	0x04, 0x1e
        /*02de*/ 	.short	(.L_34 - .L_33)
.L_33:
        /*02e0*/ 	.word	0x00000000


	//----- nvinfo : EIATTR_CBANK_PARAM_SIZE
	.align		4
.L_34:
        /*02e4*/ 	.byte	0x03, 0x19
        /*02e6*/ 	.short	0x0024


	//----- nvinfo : EIATTR_PARAM_CBANK
	.align		4
        /*02e8*/ 	.byte	0x04, 0x0a
        /*02ea*/ 	.short	(.L_36 - .L_35)
	.align		4
.L_35:
        /*02ec*/ 	.word	index@(.nv.constant0._Z6matmulPfS_S_iii)
        /*02f0*/ 	.short	0x0380
        /*02f2*/ 	.short	0x0024


	//----- nvinfo : EIATTR_SW_WAR
	.align		4
.L_36:
        /*02f4*/ 	.byte	0x04, 0x36
        /*02f6*/ 	.short	(.L_38 - .L_37)
.L_37:
        /*02f8*/ 	.word	0x00000008
.L_38:


//--------------------- .nv.callgraph             --------------------------
	.section	.nv.callgraph,"",@"SHT_CUDA_CALLGRAPH"
	.align	4
	.sectionentsize	8
	.align		4
        /*0000*/ 	.word	0x00000000
	.align		4
        /*0004*/ 	.word	0xffffffff
	.align		4
        /*0008*/ 	.word	index@(_Z6matmulPfS_S_iii)
	.align		4
        /*000c*/ 	.word	index@(vprintf)
	.align		4
        /*0010*/ 	.word	0x00000000
	.align		4
        /*0014*/ 	.word	0xfffffffe
	.align		4
        /*0018*/ 	.word	0x00000000
	.align		4
        /*001c*/ 	.word	0xfffffffd
	.align		4
        /*0020*/ 	.word	0x00000000
	.align		4
        /*0024*/ 	.word	0xfffffffc


//--------------------- .nv.constant4             --------------------------
	.section	.nv.constant4,"a",@progbits
	.align	8
	.align		8
.nv.constant4:
        /*0000*/ 	.dword	vprintf
	.align		8
        /*0008*/ 	.dword	$str


//--------------------- .text._Z6matmulPfS_S_iii  --------------------------
	.section	.text._Z6matmulPfS_S_iii,"ax",@progbits
	.align	128
        .global         _Z6matmulPfS_S_iii
        .type           _Z6matmulPfS_S_iii,@function
        .size           _Z6matmulPfS_S_iii,(.L_x_56 - _Z6matmulPfS_S_iii)
        .other          _Z6matmulPfS_S_iii,@"STO_CUDA_ENTRY STV_DEFAULT"
_Z6matmulPfS_S_iii:
.text._Z6matmulPfS_S_iii:
[----:B------:R-:W0:Y:S01]  /*0000*/  LDC R1, c[0x0][0x37c] ;  /* 0x0000df00ff017b82 */ /* 0x000e220000000800 */
[----:B------:R-:W1:Y:S01]  /*0010*/  S2R R31, SR_TID.Y ;  /* 0x00000000001f7919 */ /* 0x000e620000002200 */
[----:B------:R-:W2:Y:S06]  /*0020*/  LDCU UR5, c[0x0][0x2fc] ;  /* 0x00005f80ff0577ac */ /* 0x000eac0008000800 */
[----:B------:R-:W3:Y:S01]  /*0030*/  LDC R29, c[0x0][0x360] ;  /* 0x0000d800ff1d7b82 */ /* 0x000ee20000000800 */
[----:B0-----:R-:W-:Y:S01]  /*0040*/  VIADD R1, R1, 0xffffffe0 ;  /* 0xffffffe001017836 */ /* 0x001fe20000000000 */
[----:B------:R-:W1:Y:S01]  /*0050*/  S2R R0, SR_TID.Z ;  /* 0x0000000000007919 */ /* 0x000e620000002300 */
[----:B------:R-:W0:Y:S01]  /*0060*/  LDCU UR4, c[0x0][0x2f8] ;  /* 0x00005f00ff0477ac */ /* 0x000e220008000800 */
[----:B------:R-:W-:Y:S01]  /*0070*/  BSSY.RECONVERGENT B0, `(.L_x_0) ;  /* 0x0000023000007945 */ /* 0x000fe20003800200 */
[----:B------:R-:W4:Y:S01]  /*0080*/  S2R R30, SR_TID.X ;  /* 0x00000000001e7919 */ /* 0x000f220000002100 */
[----:B------:R-:W1:Y:S02]  /*0090*/  LDCU.64 UR36, c[0x0][0x358] ;  /* 0x00006b00ff2477ac */ /* 0x000e640008000a00 */
[----:B------:R-:W1:Y:S01]  /*00a0*/  LDC R32, c[0x0][0x364] ;  /* 0x0000d900ff207b82 */ /* 0x000e620000000800 */
[----:B------:R-:W1:Y:S07]  /*00b0*/  S2R R27, SR_CTAID.X ;  /* 0x00000000001b7919 */ /* 0x000e6e0000002500 */
[----:B------:R-:W1:Y:S01]  /*00c0*/  S2UR UR40, SR_CTAID.Y ;  /* 0x00000000002879c3 */ /* 0x000e620000002600 */
[----:B0-----:R-:W-:-:S05]  /*00d0*/  IADD3 R16, P1, PT, R1, UR4, RZ ;  /* 0x0000000401107c10 */ /* 0x001fca000ff3e0ff */
[----:B--2---:R-:W-:Y:S02]  /*00e0*/  IMAD.X R2, RZ, RZ, UR5, P1 ;  /* 0x00000005ff027e24 */ /* 0x004fe400088e06ff */
[----:B-1----:R-:W-:-:S04]  /*00f0*/  IMAD R0, R32, R0, R31 ;  /* 0x0000000020007224 */ /* 0x002fc800078e021f */
[----:B---3--:R-:W-:-:S05]  /*0100*/  IMAD R3, R29, R0, RZ ;  /* 0x000000001d037224 */ /* 0x008fca00078e02ff */
[----:B----4-:R-:W-:-:S13]  /*0110*/  LOP3.LUT P0, RZ, R3, R30, RZ, 0xfc, !PT ;  /* 0x0000001e03ff7212 */ /* 0x010fda000780fcff */
[----:B------:R-:W-:Y:S05]  /*0120*/  @P0 BRA `(.L_x_1) ;  /* 0x00000000005c0947 */ /* 0x000fea0003800000 */
[----:B------:R-:W0:Y:S01]  /*0130*/  LDC R3, c[0x0][0x368] ;  /* 0x0000da00ff037b82 */ /* 0x000e220000000800 */
[----:B------:R-:W-:Y:S01]  /*0140*/  IMAD R0, R29, R32, RZ ;  /* 0x000000201d007224 */ /* 0x000fe200078e02ff */
[----:B------:R-:W-:Y:S02]  /*0150*/  UMOV UR4, 0x400 ;  /* 0x0000040000047882 */ /* 0x000fe40000000000 */
[----:B------:R-:W-:-:S04]  /*0160*/  UIADD3 UR4, UPT, UPT, UR4, 0x4000, URZ ;  /* 0x0000400004047890 */ /* 0x000fc8000fffe0ff */
[----:B------:R-:W1:Y:S08]  /*0170*/  S2UR UR8, SR_CgaCtaId ;  /* 0x00000000000879c3 */ /* 0x000e700000008800 */
[----:B------:R-:W2:Y:S01]  /*0180*/  S2UR UR9, SR_SWINHI ;  /* 0x00000000000979c3 */ /* 0x000ea20000002f00 */
[----:B0-----:R-:W-:-:S05]  /*0190*/  IMAD R3, R0, R3, RZ ;  /* 0x0000000300037224 */ /* 0x001fca00078e02ff */
[----:B------:R-:W-:Y:S01]  /*01a0*/  R2UR UR6, R3 ;  /* 0x00000000030672ca */ /* 0x000fe200000e0000 */
[----:B-1----:R-:W-:-:S07]  /*01b0*/  ULEA UR8, UR8, UR4, 0x18 ;  /* 0x0000000408087291 */ /* 0x002fce000f8ec0ff */
[----:B------:R-:W-:Y:S01]  /*01c0*/  UMOV UR4, UR8 ;  /* 0x0000000800047c82 */ /* 0x000fe20008000000 */
[----:B--2---:R-:W-:-:S04]  /*01d0*/  UMOV UR5, UR9 ;  /* 0x0000000900057c82 */ /* 0x004fc80008000000 */
[----:B------:R-:W-:-:S04]  /*01e0*/  UIADD3 UR6, UPT, UPT, -UR6, 0x100000, URZ ;  /* 0x0010000006067890 */ /* 0x000fc8000fffe1ff */
[----:B------:R-:W-:Y:S02]  /*01f0*/  USHF.L.U32 UR7, UR6, 0xb, URZ ;  /* 0x0000000b06077899 */ /* 0x000fe400080006ff */
[----:B------:R-:W-:Y:S01]  /*0200*/  USHF.L.U32 UR6, UR6, 0x1, URZ ;  /* 0x0000000106067899 */ /* 0x000fe200080006ff */
[----:B------:R-:W-:Y:S02]  /*0210*/  IMAD.U32 R4, RZ, RZ, UR4 ;  /* 0x00000004ff047e24 */ /* 0x000fe4000f8e00ff */
[----:B------:R-:W-:Y:S01]  /*0220*/  IMAD.U32 R5, RZ, RZ, UR5 ;  /* 0x00000005ff057e24 */ /* 0x000fe2000f8e00ff */
[----:B------:R-:W0:Y:S08]  /*0230*/  FENCE.VIEW.ASYNC.S ;  /* 0x00000000000073c6 */ /* 0x000e300000000000 */
[----:B0-----:R0:W1:Y:S01]  /*0240*/  SYNCS.EXCH.64 URZ, [UR8+0x8], UR6 ;  /* 0x0000080608ff75b2 */ /* 0x0010620008000100 */
[----:B------:R0:W1:Y:S01]  /*0250*/  SYNCS.EXCH.64 URZ, [UR8], UR6 ;  /* 0x0000000608ff75b2 */ /* 0x0000620008000100 */
[----:B------:R0:W1:Y:S01]  /*0260*/  SYNCS.EXCH.64 URZ, [UR8+0x18], UR6 ;  /* 0x0000180608ff75b2 */ /* 0x0000620008000100 */
[----:B------:R0:W1:Y:S02]  /*0270*/  SYNCS.EXCH.64 URZ, [UR8+0x10], UR6 ;  /* 0x0000100608ff75b2 */ /* 0x0000640008000100 */
[----:B-1----:R0:W-:Y:S01]  /*0280*/  ST.E.STRONG.SM desc[UR36][R4.64+0x20], R3 ;  /* 0x0000200304007985 */ /* 0x0021e2000c10b924 */
[----:B------:R-:W-:Y:S01]  /*0290*/  NOP ;  /* 0x0000000000007918 */ /* 0x000fe20000000000 */
.L_x_1:
[----:B0-----:R-:W-:Y:S05]  /*02a0*/  BSYNC.RECONVERGENT B0 ;  /* 0x0000000000007941 */ /* 0x001fea0003800200 */
.L_x_0:
[----:B------:R-:W-:Y:S06]  /*02b0*/  BAR.SYNC.DEFER_BLOCKING 0x0 ;  /* 0x0000000000007b1d */ /* 0x000fec0000010000 */
[----:B------:R-:W0:Y:S01]  /*02c0*/  LDCU UR4, c[0x0][0x39c] ;  /* 0x00007380ff0477ac */ /* 0x000e220008000800 */
[----:B------:R-:W-:Y:S02]  /*02d0*/  IMAD R35, R32, UR40, R31 ;  /* 0x0000002820237c24 */ /* 0x000fe4000f8e021f */
[----:B------:R-:W-:Y:S02]  /*02e0*/  IMAD R37, R31, R29, RZ ;  /* 0x0000001d1f257224 */ /* 0x000fe400078e02ff */
[----:B------:R-:W-:-:S02]  /*02f0*/  IMAD R34, R29, R27, R30 ;  /* 0x0000001b1d227224 */ /* 0x000fc400078e021e */
[----:B0-----:R-:W-:Y:S01]  /*0300*/  IMAD R35, R35, UR4, R30 ;  /* 0x0000000423237c24 */ /* 0x001fe2000f8e021e */
[----:B------:R-:W-:Y:S01]  /*0310*/  CS2R R4, SR_GLOBALTIMERLO ;  /* 0x0000000000047805 */ /* 0x000fe20000015200 */
[----:B------:R-:W0:Y:S01]  /*0320*/  S2UR UR5, SR_CgaCtaId ;  /* 0x00000000000579c3 */ /* 0x000e220000008800 */
[----:B------:R-:W-:Y:S01]  /*0330*/  UMOV UR4, 0x400 ;  /* 0x0000040000047882 */ /* 0x000fe20000000000 */
[----:B------:R-:W-:Y:S01]  /*0340*/  IMAD.MOV.U32 R0, RZ, RZ, 0x1 ;  /* 0x00000001ff007424 */ /* 0x000fe200078e00ff */
[----:B------:R-:W-:-:S04]  /*0350*/  UIADD3 UR4, UPT, UPT, UR4, 0x4000, URZ ;  /* 0x0000400004047890 */ /* 0x000fc8000fffe0ff */
[----:B------:R-:W-:Y:S01]  /*0360*/  SHF.L.U32 R0, R0, 0x1f, RZ ;  /* 0x0000001f00007819 */ /* 0x000fe200000006ff */
[----:B0-----:R-:W-:-:S07]  /*0370*/  ULEA UR5, UR5, UR4, 0x18 ;  /* 0x0000000405057291 */ /* 0x001fce000f8ec0ff */
[----:B------:R-:W-:Y:S02]  /*0380*/  UMOV UR4, UR5 ;  /* 0x0000000500047c82 */ /* 0x000fe40008000000 */
[----:B------:R-:W0:Y:S02]  /*0390*/  SYNCS.PHASECHK.TRANS64.TRYWAIT P0, [UR5+0x8], R0 ;  /* 0x00000800ff0075a7 */ /* 0x000e240008001105 */
[----:B0-----:R-:W-:Y:S05]  /*03a0*/  @P0 BRA `(.L_x_2) ;  /* 0x0000000000680947 */ /* 0x001fea0003800000 */
[----:B------:R-:W-:Y:S01]  /*03b0*/  IMAD.MOV.U32 R8, RZ, RZ, 0x1 ;  /* 0x00000001ff087424 */ /* 0x000fe200078e00ff */
[----:B------:R-:W-:-:S04]  /*03c0*/  UMOV UR4, URZ ;  /* 0x000000ff00047c82 */ /* 0x000fc80008000000 */
[----:B------:R-:W-:-:S07]  /*03d0*/  SHF.L.U32 R8, R8, 0x1f, RZ ;  /* 0x0000001f08087819 */ /* 0x000fce00000006ff */
.L_x_5:
[----:B------:R-:W-:-:S11]  /*03e0*/  UISETP.GT.AND UP0, UPT, UR4, 0xf, UPT ;  /* 0x0000000f0400788c */ /* 0x000fd6000bf04270 */
[----:B------:R-:W-:Y:S01]  /*03f0*/  @!UP0 UIADD3 UR4, UPT, UPT, UR4, 0x1, URZ ;  /* 0x0000000104048890 */ /* 0x000fe2000fffe0ff */
[----:B------:R-:W-:Y:S11]  /*0400*/  BRA.U !UP0, `(.L_x_3) ;  /* 0x0000000108447547 */ /* 0x000ff6000b800000 */
[----:B------:R-:W-:-:S06]  /*0410*/  CS2R R6, SR_GLOBALTIMERLO ;  /* 0x0000000000067805 */ /* 0x000fcc0000015200 */
[----:B------:R-:W-:-:S05]  /*0420*/  IADD3 R3, P0, PT, -R4, R6, RZ ;  /* 0x0000000604037210 */ /* 0x000fca0007f1e1ff */
[----:B------:R-:W-:Y:S01]  /*0430*/  IMAD.X R6, R7, 0x1, ~R5, P0 ;  /* 0x0000000107067824 */ /* 0x000fe200000e0e05 */
[----:B------:R-:W-:-:S04]  /*0440*/  ISETP.GE.U32.AND P0, PT, R3, 0x3d0900, PT ;  /* 0x003d09000300780c */ /* 0x000fc80003f06070 */
[----:B------:R-:W-:-:S13]  /*0450*/  ISETP.GE.AND.EX P0, PT, R6, RZ, PT, P0 ;  /* 0x000000ff0600720c */ /* 0x000fda0003f06300 */
[----:B------:R-:W-:Y:S05]  /*0460*/  @!P0 BRA `(.L_x_4) ;  /* 0x0000000000088947 */ /* 0x000fea0003800000 */
[----:B------:R-:W-:Y:S05]  /*0470*/  NANOSLEEP 0xf4240 ;  /* 0x000f42400000795d */ /* 0x000fea0003800000 */
[----:B------:R-:W-:Y:S05]  /*0480*/  BRA `(.L_x_3) ;  /* 0x0000000000247947 */ /* 0x000fea0003800000 */
.L_x_4:
[----:B------:R-:W-:-:S04]  /*0490*/  ISETP.GE.U32.AND P0, PT, R3, 0x9c40, PT ;  /* 0x00009c400300780c */ /* 0x000fc80003f06070 */
[----:B------:R-:W-:-:S13]  /*04a0*/  ISETP.GE.AND.EX P0, PT, R6, RZ, PT, P0 ;  /* 0x000000ff0600720c */ /* 0x000fda0003f06300 */
[----:B------:R-:W-:Y:S05]  /*04b0*/  @!P0 BRA `(.L_x_3) ;  /* 0x0000000000188947 */ /* 0x000fea0003800000 */
[----:B------:R-:W-:-:S04]  /*04c0*/  SHF.R.S32.HI R0, RZ, 0x1f, R6 ;  /* 0x0000001fff007819 */ /* 0x000fc80000011406 */
[----:B------:R-:W-:-:S04]  /*04d0*/  LEA.HI R0, P0, R0, R3, RZ, 0x2 ;  /* 0x0000000300007211 */ /* 0x000fc800078110ff */
[----:B------:R-:W-:-:S04]  /*04e0*/  IADD3.X R3, PT, PT, RZ, R6, RZ, P0, !PT ;  /* 0x00000006ff037210 */ /* 0x000fc800007fe4ff */
[----:B------:R-:W-:-:S04]  /*04f0*/  SHF.R.U64 R0, R0, 0x2, R3 ;  /* 0x0000000200007819 */ /* 0x000fc80000001203 */
[----:B------:R-:W-:Y:S05]  /*0500*/  NANOSLEEP R0 ;  /* 0x000000000000735d */ /* 0x000fea0003800000 */
[----:B------:R-:W-:Y:S01]  /*0510*/  NOP ;  /* 0x0000000000007918 */ /* 0x000fe20000000000 */
.L_x_3:
[----:B------:R-:W0:Y:S02]  /*0520*/  SYNCS.PHASECHK.TRANS64.TRYWAIT P0, [UR5+0x8], R8 ;  /* 0x00000808ff0075a7 */ /* 0x000e240008001105 */
[----:B0-----:R-:W-:Y:S05]  /*0530*/  @!P0 BRA `(.L_x_5) ;  /* 0xfffffffc00a88947 */ /* 0x001fea000383ffff */
[----:B------:R-:W-:-:S05]  /*0540*/  UMOV UR4, UR5 ;  /* 0x0000000500047c82 */ /* 0x000fca0008000000 */
.L_x_2:
[----:B------:R-:W0:Y:S01]  /*0550*/  I2F.U32.RP R0, R29 ;  /* 0x0000001d00007306 */ /* 0x000e220000209000 */
[----:B------:R-:W1:Y:S01]  /*0560*/  S2UR UR7, SR_CgaCtaId ;  /* 0x00000000000779c3 */ /* 0x000e620000008800 */
[----:B------:R-:W2:Y:S01]  /*0570*/  LDCU UR8, c[0x0][0x39c] ;  /* 0x00007380ff0877ac */ /* 0x000ea20008000800 */
[----:B------:R-:W-:Y:S01]  /*0580*/  IMAD.IADD R25, R37, 0x1, R30 ;  /* 0x0000000125197824 */ /* 0x000fe200078e021e */
[----:B------:R-:W-:Y:S01]  /*0590*/  ISETP.NE.U32.AND P2, PT, R29, RZ, PT ;  /* 0x000000ff1d00720c */ /* 0x000fe20003f45070 */
[----:B------:R-:W-:Y:S02]  /*05a0*/  UMOV UR5, 0x400 ;  /* 0x0000040000057882 */ /* 0x000fe40000000000 */
[----:B------:R-:W-:Y:S02]  /*05b0*/  UIADD3 UR6, UPT, UPT, UR5, 0x2000, URZ ;  /* 0x0000200005067890 */ /* 0x000fe4000fffe0ff */
[----:B------:R-:W3:Y:S01]  /*05c0*/  LDC.64 R38, c[0x0][0x380] ;  /* 0x0000e000ff267b82 */ /* 0x000ee20000000a00 */
[----:B0-----:R-:W0:Y:S01]  /*05d0*/  MUFU.RCP R0, R0 ;  /* 0x0000000000007308 */ /* 0x001e220000001000 */
[----:B-1----:R-:W-:-:S02]  /*05e0*/  ULEA UR5, UR7, UR5, 0x18 ;  /* 0x0000000507057291 */ /* 0x002fc4000f8ec0ff */
[----:B------:R-:W-:-:S04]  /*05f0*/  ULEA UR6, UR7, UR6, 0x18 ;  /* 0x0000000607067291 */ /* 0x000fc8000f8ec0ff */
[C---:B------:R-:W-:Y:S01]  /*0600*/  LEA R26, R25.reuse, UR5, 0x2 ;  /* 0x00000005191a7c11 */ /* 0x040fe2000f8e10ff */
[----:B0-----:R-:W-:Y:S01]  /*0610*/  VIADD R3, R0, 0xffffffe ;  /* 0x0ffffffe00037836 */ /* 0x001fe20000000000 */
[----:B------:R-:W-:Y:S01]  /*0620*/  LEA R25, R25, UR6, 0x2 ;  /* 0x0000000619197c11 */ /* 0x000fe2000f8e10ff */
[----:B---3--:R-:W-:Y:S02]  /*0630*/  IMAD.WIDE R38, R35, 0x4, R38 ;  /* 0x0000000423267825 */ /* 0x008fe400078e0226 */
[----:B------:R2:W0:Y:S03]  /*0640*/  F2I.FTZ.U32.TRUNC.NTZ R5, R3 ;  /* 0x0000000300057305 */ /* 0x000426000021f000 */
[----:B------:R-:W-:Y:S01]  /*0650*/  @!PT LDS RZ, [RZ] ;  /* 0x00000000fffff984 */ /* 0x000fe20000000800 */
[----:B------:R-:W-:Y:S01]  /*0660*/  @!PT LDS RZ, [RZ] ;  /* 0x00000000fffff984 */ /* 0x000fe20000000800 */
[----:B------:R-:W-:Y:S01]  /*0670*/  @!PT LDS RZ, [RZ] ;  /* 0x00000000fffff984 */ /* 0x000fe20000000800 */
[----:B------:R1:W-:Y:S01]  /*0680*/  LDGSTS.E [R26], desc[UR36][R38.64] ;  /* 0x00000000261a7fae */ /* 0x0003e2000b9a1024 */
[----:B--2---:R-:W-:Y:S02]  /*0690*/  IMAD R3, R31, UR8, R34 ;  /* 0x000000081f037c24 */ /* 0x004fe4000f8e0222 */
[----:B0-----:R-:W-:-:S04]  /*06a0*/  IMAD.MOV R4, RZ, RZ, -R5 ;  /* 0x000000ffff047224 */ /* 0x001fc800078e0a05 */
[----:B------:R-:W-:Y:S02]  /*06b0*/  IMAD R7, R4, R29, RZ ;  /* 0x0000001d04077224 */ /* 0x000fe400078e02ff */
[----:B------:R-:W-:-:S04]  /*06c0*/  IMAD.MOV.U32 R4, RZ, RZ, RZ ;  /* 0x000000ffff047224 */ /* 0x000fc800078e00ff */
[----:B------:R-:W-:Y:S02]  /*06d0*/  IMAD.HI.U32 R28, R5, R7, R4 ;  /* 0x00000007051c7227 */ /* 0x000fe400078e0004 */
[----:B------:R-:W0:Y:S04]  /*06e0*/  LDC.64 R4, c[0x0][0x388] ;  /* 0x0000e200ff047b82 */ /* 0x000e280000000a00 */
[----:B------:R-:W-:-:S04]  /*06f0*/  IMAD.HI.U32 R28, R28, UR8, RZ ;  /* 0x000000081c1c7c27 */ /* 0x000fc8000f8e00ff */
[----:B------:R-:W-:-:S04]  /*0700*/  IMAD.MOV R0, RZ, RZ, -R28 ;  /* 0x000000ffff007224 */ /* 0x000fc800078e0a1c */
[----:B------:R-:W-:-:S05]  /*0710*/  IMAD R0, R29, R0, UR8 ;  /* 0x000000081d007e24 */ /* 0x000fca000f8e0200 */
[----:B------:R-:W-:Y:S01]  /*0720*/  ISETP.GE.U32.AND P0, PT, R0, R29, PT ;  /* 0x0000001d0000720c */ /* 0x000fe20003f06070 */
[----:B0-----:R-:W-:-:S05]  /*0730*/  IMAD.WIDE R4, R3, 0x4, R4 ;  /* 0x0000000403047825 */ /* 0x001fca00078e0204 */
[----:B------:R1:W-:Y:S07]  /*0740*/  LDGSTS.E [R25], desc[UR36][R4.64] ;  /* 0x0000000004197fae */ /* 0x0003ee000b9a1024 */
[----:B------:R-:W-:Y:S01]  /*0750*/  @P0 IMAD.IADD R0, R0, 0x1, -R29 ;  /* 0x0000000100000824 */ /* 0x000fe200078e0a1d */
[----:B------:R-:W-:Y:S01]  /*0760*/  NOP ;  /* 0x0000000000007918 */ /* 0x000fe20000000000 */
[----:B------:R-:W-:Y:S03]  /*0770*/  SYNCS.ARRIVE.TRANS64.RED.A0T1 RZ, [UR4], RZ ;  /* 0x000000ffffff79a7 */ /* 0x000fe60008200404 */
[----:B------:R-:W-:Y:S01]  /*0780*/  ISETP.GE.U32.AND P1, PT, R0, R29, PT ;  /* 0x0000001d0000720c */ /* 0x000fe20003f26070 */
[----:B------:R-:W-:Y:S01]  /*0790*/  ARRIVES.LDGSTSBAR.64.TRANSCNT [UR4] ;  /* 0x00000000ff0079b0 */ /* 0x000fe20008002a04 */
[----:B------:R-:W-:Y:S01]  /*07a0*/  NOP ;  /* 0x0000000000007918 */ /* 0x000fe20000000000 */
[----:B------:R-:W-:Y:S01]  /*07b0*/  @P0 VIADD R28, R28, 0x1 ;  /* 0x000000011c1c0836 */ /* 0x000fe20000000000 */
[----:B------:R-:W-:Y:S01]  /*07c0*/  SYNCS.ARRIVE.TRANS64.A1T0 RZ, [UR4], RZ ;  /* 0x000000ffffff79a7 */ /* 0x000fe20008100004 */
[----:B------:R-:W-:-:S02]  /*07d0*/  IMAD.MOV.U32 R24, RZ, RZ, RZ ;  /* 0x000000ffff187224 */ /* 0x000fc400078e00ff */
[----:B------:R-:W-:-:S06]  /*07e0*/  IMAD.MOV.U32 R3, RZ, RZ, RZ ;  /* 0x000000ffff037224 */ /* 0x000fcc00078e00ff */
[----:B------:R-:W-:Y:S01]  /*07f0*/  @P1 IADD3 R28, PT, PT, R28, 0x1, RZ ;  /* 0x000000011c1c1810 */ /* 0x000fe20007ffe0ff */
[----:B------:R-:W-:Y:S01]  /*0800*/  IMAD.MOV.U32 R7, RZ, RZ, RZ ;  /* 0x000000ffff077224 */ /* 0x000fe200078e00ff */
[----:B------:R-:W-:-:S04]  /*0810*/  @!P2 LOP3.LUT R28, RZ, R29, RZ, 0x33, !PT ;  /* 0x0000001dff1ca212 */ /* 0x000fc800078e33ff */
[----:B------:R-:W-:-:S13]  /*0820*/  ISETP.GE.U32.AND P0, PT, R28, 0x2, PT ;  /* 0x000000021c00780c */ /* 0x000fda0003f06070 */
[----:B-1----:R-:W-:Y:S05]  /*0830*/  @!P0 BRA `(.L_x_6) ;  /* 0x0000001000708947 */ /* 0x002fea0003800000 */
[----:B------:R-:W0:Y:S01]  /*0840*/  LDCU UR38, c[0x0][0x398] ;  /* 0x00007300ff2677ac */ /* 0x000e220008000800 */
[----:B------:R-:W-:Y:S01]  /*0850*/  LEA R18, R37, UR5, 0x2 ;  /* 0x0000000525127c11 */ /* 0x000fe2000f8e10ff */
[----:B------:R-:W-:Y:S01]  /*0860*/  BSSY B7, `(.L_x_7) ;  /* 0x0000114000077945 */ /* 0x000fe20003800000 */
[----:B------:R-:W-:Y:S01]  /*0870*/  IMAD.MOV.U32 R17, RZ, RZ, 0x5 ;  /* 0x00000005ff117424 */ /* 0x000fe200078e00ff */
[----:B------:R-:W1:Y:S01]  /*0880*/  LDCU UR39, c[0x0][0x3a0] ;  /* 0x00007400ff2777ac */ /* 0x000e620008000800 */
[----:B------:R-:W-:Y:S01]  /*0890*/  IMAD.MOV.U32 R33, RZ, RZ, 0x1 ;  /* 0x00000001ff217424 */ /* 0x000fe200078e00ff */
[----:B------:R-:W-:Y:S01]  /*08a0*/  LEA R23, R30, UR6, 0x2 ;  /* 0x000000061e177c11 */ /* 0x000fe2000f8e10ff */
[----:B------:R-:W-:Y:S01]  /*08b0*/  IMAD.MOV.U32 R24, RZ, RZ, RZ ;  /* 0x000000ffff187224 */ /* 0x000fe200078e00ff */
[----:B------:R-:W-:Y:S01]  /*08c0*/  PRMT R22, RZ, 0x7610, R22 ;  /* 0x00007610ff167816 */ /* 0x000fe20000000016 */
[----:B------:R-:W-:Y:S01]  /*08d0*/  IMAD.MOV.U32 R19, RZ, RZ, 0x1 ;  /* 0x00000001ff137424 */ /* 0x000fe200078e00ff */
[----:B------:R-:W-:Y:S01]  /*08e0*/  IADD3 R18, PT, PT, R18, 0x10, RZ ;  /* 0x0000001012127810 */ /* 0x000fe20007ffe0ff */
[----:B0-----:R-:W-:-:S02]  /*08f0*/  UIMAD UR38, UR8, UR38, URZ ;  /* 0x00000026082672a4 */ /* 0x001fc4000f8e02ff */
[----:B-1----:R-:W-:-:S12]  /*0900*/  UIMAD UR39, UR8, UR39, URZ ;  /* 0x00000027082772a4 */ /* 0x002fd8000f8e02ff */
.L_x_29:
[----:B------:R-:W-:Y:S05]  /*0910*/  YIELD ;  /* 0x0000000000007946 */ /* 0x000fea0003800000 */
[----:B------:R-:W0:Y:S01]  /*0920*/  LDCU UR4, c[0x0][0x39c] ;  /* 0x00007380ff0477ac */ /* 0x000e220008000800 */
[-C--:B------:R-:W-:Y:S01]  /*0930*/  IMAD R3, R29, R19.reuse, RZ ;  /* 0x000000131d037224 */ /* 0x080fe200078e02ff */
[----:B------:R-:W-:Y:S01]  /*0940*/  LOP3.LUT R10, R33, 0xff, RZ, 0xc0, !PT ;  /* 0x000000ff210a7812 */ /* 0x000fe200078ec0ff */
[----:B------:R-:W-:Y:S02]  /*0950*/  IMAD R5, R32, R19, R31 ;  /* 0x0000001320057224 */ /* 0x000fe400078e021f */
[----:B------:R-:W-:-:S02]  /*0960*/  IMAD.IADD R9, R35, 0x1, R3 ;  /* 0x0000000123097824 */ /* 0x000fc400078e0203 */
[----:B0-----:R-:W-:Y:S01]  /*0970*/  IMAD R0, R5, UR4, R34 ;  /* 0x0000000405007c24 */ /* 0x001fe2000f8e0222 */
[----:B------:R-:W-:Y:S01]  /*0980*/  CS2R R6, SR_GLOBALTIMERLO ;  /* 0x0000000000067805 */ /* 0x000fe20000015200 */
[----:B------:R-:W0:Y:S01]  /*0990*/  S2UR UR5, SR_CgaCtaId ;  /* 0x00000000000579c3 */ /* 0x000e220000008800 */
[----:B------:R-:W-:Y:S01]  /*09a0*/  UMOV UR4, 0x400 ;  /* 0x0000040000047882 */ /* 0x000fe20000000000 */
[----:B------:R-:W-:Y:S01]  /*09b0*/  LOP3.LUT R11, R17, 0x1, RZ, 0xc0, !PT ;  /* 0x00000001110b7812 */ /* 0x000fe200078ec0ff */
[----:B------:R-:W-:Y:S01]  /*09c0*/  UIADD3 UR4, UPT, UPT, UR4, 0x4000, URZ ;  /* 0x0000400004047890 */ /* 0x000fe2000fffe0ff */
[----:B------:R-:W-:Y:S02]  /*09d0*/  BSSY B0, `(.L_x_8) ;  /* 0x0000021000007945 */ /* 0x000fe40003800000 */
[----:B------:R-:W-:Y:S01]  /*09e0*/  SHF.L.U32 R5, R11, 0x1f, RZ ;  /* 0x0000001f0b057819 */ /* 0x000fe200000006ff */
[----:B0-----:R-:W-:-:S06]  /*09f0*/  ULEA UR4, UR5, UR4, 0x18 ;  /* 0x0000000405047291 */ /* 0x001fcc000f8ec0ff */
[----:B------:R-:W-:-:S04]  /*0a00*/  LEA R10, R10, UR4, 0x4 ;  /* 0x000000040a0a7c11 */ /* 0x000fc8000f8e20ff */
[----:B------:R-:W0:Y:S02]  /*0a10*/  SYNCS.PHASECHK.TRANS64.TRYWAIT P0, [R10+URZ+0x8], R5 ;  /* 0x000008050a0075a7 */ /* 0x000e2400080011ff */
[----:B0-----:R-:W-:Y:S05]  /*0a20*/  @P0 BRA `(.L_x_9) ;  /* 0x00000000006c0947 */ /* 0x001fea0003800000 */
[----:B------:R-:W-:Y:S01]  /*0a30*/  SHF.L.U32 R11, R11, 0x1f, RZ ;  /* 0x0000001f0b0b7819 */ /* 0x000fe200000006ff */
[----:B------:R-:W-:-:S07]  /*0a40*/  IMAD.MOV.U32 R8, RZ, RZ, RZ ;  /* 0x000000ffff087224 */ /* 0x000fce00078e00ff */
.L_x_13:
[C---:B------:R-:W-:Y:S01]  /*0a50*/  ISETP.GT.AND P0, PT, R8.reuse, 0xf, PT ;  /* 0x0000000f0800780c */ /* 0x040fe20003f04270 */
[----:B------:R-:W-:Y:S05]  /*0a60*/  YIELD ;  /* 0x0000000000007946 */ /* 0x000fea0003800000 */
[----:B------:R-:W-:Y:S07]  /*0a70*/  BSSY B1, `(.L_x_10) ;  /* 0x0000014000017945 */ /* 0x000fee0003800000 */
[----:B------:R-:W-:Y:S01]  /*0a80*/  @!P0 VIADD R8, R8, 0x1 ;  /* 0x0000000108088836 */ /* 0x000fe20000000000 */
[----:B------:R-:W-:Y:S06]  /*0a90*/  @!P0 BRA `(.L_x_11) ;  /* 0x0000000000448947 */ /* 0x000fec0003800000 */
        /* <DEDUP_REMOVED lines=8> */
.L_x_12:
[----:B------:R-:W-:-:S04]  /*0b20*/  ISETP.GE.U32.AND P0, PT, R13, 0x9c40, PT ;  /* 0x00009c400d00780c */ /* 0x000fc80003f06070 */
[----:B------:R-:W-:-:S13]  /*0b30*/  ISETP.GE.AND.EX P0, PT, R5, RZ, PT, P0 ;  /* 0x000000ff0500720c */ /* 0x000fda0003f06300 */
[----:B------:R-:W-:Y:S05]  /*0b40*/  @!P0 BRA `(.L_x_11) ;  /* 0x0000000000188947 */ /* 0x000fea0003800000 */
[----:B------:R-:W-:-:S04]  /*0b50*/  SHF.R.S32.HI R4, RZ, 0x1f, R5 ;  /* 0x0000001fff047819 */ /* 0x000fc80000011405 */
[----:B------:R-:W-:-:S05]  /*0b60*/  LEA.HI R4, P0, R4, R13, RZ, 0x2 ;  /* 0x0000000d04047211 */ /* 0x000fca00078110ff */
[----:B------:R-:W-:-:S05]  /*0b70*/  IMAD.X R5, RZ, RZ, R5, P0 ;  /* 0x000000ffff057224 */ /* 0x000fca00000e0605 */
[----:B------:R-:W-:-:S04]  /*0b80*/  SHF.R.U64 R4, R4, 0x2, R5 ;  /* 0x0000000204047819 */ /* 0x000fc80000001205 */
[----:B------:R-:W-:Y:S05]  /*0b90*/  NANOSLEEP R4 ;  /* 0x000000040000735d */ /* 0x000fea0003800000 */
[----:B------:R-:W-:Y:S01]  /*0ba0*/  NOP ;  /* 0x0000000000007918 */ /* 0x000fe20000000000 */
.L_x_11:
[----:B------:R-:W-:Y:S05]  /*0bb0*/  BSYNC B1 ;  /* 0x0000000000017941 */ /* 0x000fea0003800000 */
.L_x_10:
[----:B------:R-:W0:Y:S02]  /*0bc0*/  SYNCS.PHASECHK.TRANS64.TRYWAIT P0, [R10+URZ+0x8], R11 ;  /* 0x0000080b0a0075a7 */ /* 0x000e2400080011ff */
[----:B0-----:R-:W-:Y:S05]  /*0bd0*/  @!P0 BRA `(.L_x_13) ;  /* 0xfffffffc009c8947 */ /* 0x001fea000383ffff */
.L_x_9:
[----:B------:R-:W-:Y:S05]  /*0be0*/  BSYNC B0 ;  /* 0x0000000000007941 */ /* 0x000fea0003800000 */
.L_x_8:
[----:B------:R-:W-:Y:S01]  /*0bf0*/  ISETP.GE.AND P1, PT, R0, UR39, PT ;  /* 0x0000002700007c0c */ /* 0x000fe2000bf26270 */
[----:B------:R-:W-:Y:S01]  /*0c00*/  IMAD.SHL.U32 R6, R19, 0x1000, RZ ;  /* 0x0000100013067824 */ /* 0x000fe200078e00ff */
[----:B------:R-:W-:Y:S02]  /*0c10*/  ISETP.GE.AND P0, PT, R9, UR38, PT ;  /* 0x0000002609007c0c */ /* 0x000fe4000bf06270 */
[----:B------:R-:W-:Y:S02]  /*0c20*/  LOP3.LUT R8, R19, 0x1, RZ, 0xc0, !PT ;  /* 0x0000000113087812 */ /* 0x000fe400078ec0ff */
[----:B------:R-:W-:Y:S02]  /*0c30*/  LOP3.LUT R11, R6, 0x1000, RZ, 0xc0, !PT ;  /* 0x00001000060b7812 */ /* 0x000fe400078ec0ff */
[----:B------:R-:W-:-:S05]  /*0c40*/  LEA R21, R8, R25, 0xc ;  /* 0x0000001908157211 */ /* 0x000fca00078e60ff */
[----:B------:R-:W0:Y:S02]  /*0c50*/  @!P1 LDC.64 R4, c[0x0][0x388] ;  /* 0x0000e200ff049b82 */ /* 0x000e240000000a00 */
[----:B------:R-:W-:-:S04]  /*0c60*/  @!P0 IMAD.WIDE R6, R3, 0x4, R38 ;  /* 0x0000000403068825 */ /* 0x000fc800078e0226 */
[----:B------:R-:W-:-:S05]  /*0c70*/  IMAD.IADD R3, R26, 0x1, R11 ;  /* 0x000000011a037824 */ /* 0x000fca00078e020b */
[----:B------:R-:W-:Y:S01]  /*0c80*/  @!PT LDS RZ, [RZ] ;  /* 0x00000000fffff984 */ /* 0x000fe20000000800 */
[----:B------:R-:W-:Y:S01]  /*0c90*/  @!PT LDS RZ, [RZ] ;  /* 0x00000000fffff984 */ /* 0x000fe20000000800 */
[----:B------:R-:W-:Y:S01]  /*0ca0*/  @!PT LDS RZ, [RZ] ;  /* 0x00000000fffff984 */ /* 0x000fe20000000800 */
[----:B------:R1:W-:Y:S04]  /*0cb0*/  @!P0 LDGSTS.E [R3], desc[UR36][R6.64] ;  /* 0x0000000006038fae */ /* 0x0003e8000b9a1024 */
[----:B------:R1:W-:Y:S01]  /*0cc0*/  @P0 STS [R3], RZ ;  /* 0x000000ff03000388 */ /* 0x0003e20000000800 */
[----:B------:R-:W-:Y:S01]  /*0cd0*/  PLOP3.LUT P0, PT, PT, PT, PT, 0x80, 0x8 ;  /* 0x000000000008781c */ /* 0x000fe20003f0f070 */
[----:B0-----:R-:W-:-:S05]  /*0ce0*/  @!P1 IMAD.WIDE R4, R0, 0x4, R4 ;  /* 0x0000000400049825 */ /* 0x001fca00078e0204 */
[----:B------:R-:W-:Y:S01]  /*0cf0*/  @!PT LDS RZ, [RZ] ;  /* 0x00000000fffff984 */ /* 0x000fe20000000800 */
[----:B------:R-:W-:Y:S01]  /*0d00*/  @!PT LDS RZ, [RZ] ;  /* 0x00000000fffff984 */ /* 0x000fe20000000800 */
[----:B------:R-:W-:Y:S01]  /*0d10*/  @!PT LDS RZ, [RZ] ;  /* 0x00000000fffff984 */ /* 0x000fe20000000800 */
[----:B------:R1:W-:Y:S04]  /*0d20*/  @!P1 LDGSTS.E [R21], desc[UR36][R4.64] ;  /* 0x0000000004159fae */ /* 0x0003e8000b9a1024 */
[----:B------:R1:W-:Y:S01]  /*0d30*/  @P1 STS [R21], RZ ;  /* 0x000000ff15001388 */ /* 0x0003e20000000800 */
[----:B------:R-:W-:Y:S01]  /*0d40*/  LOP3.LUT P1, RZ, R27, UR40, R31, 0xfe, !PT ;  /* 0x000000281bff7c12 */ /* 0x000fe2000f82fe1f */
[----:B------:R-:W-:-:S12]  /*0d50*/  NOP ;  /* 0x0000000000007918 */ /* 0x000fd80000000000 */
.L_x_14:
[----:B------:R-:W-:Y:S02]  /*0d60*/  PLOP3.LUT P2, PT, P2, P0, PT, 0xf2, 0x2f ;  /* 0x00000000002f781c */ /* 0x000fe40001741e72 */
[----:B------:R-:W-:-:S08]  /*0d70*/  @P0 R2UR P2, UR4, R10 ;  /* 0x000000000a0402ca */ /* 0x000fd00000040000 */
[----:B------:R-:W-:-:S05]  /*0d80*/  @P0 PLOP3.LUT P0, PT, P2, PT, PT, 0x80, 0x8 ;  /* 0x000000000008081c */ /* 0x000fca000170f070 */
[----:B------:R-:W-:Y:S01]  /*0d90*/  @!P2 SYNCS.ARRIVE.TRANS64.RED.A0T1 RZ, [UR4], RZ ;  /* 0x000000ffffffa9a7 */ /* 0x000fe20008200404 */
[----:B------:R-:W-:Y:S07]  /*0da0*/  @!P2 ARRIVES.LDGSTSBAR.64.TRANSCNT [UR4] ;  /* 0x00000000ff00a9b0 */ /* 0x000fee0008002a04 */
[----:B------:R-:W-:Y:S05]  /*0db0*/  @P0 BRA.U.ANY `(.L_x_14) ;  /* 0xfffffffd00e80947 */ /* 0x000fea000393ffff */
[----:B------:R-:W-:Y:S01]  /*0dc0*/  NOP ;  /* 0x0000000000007918 */ /* 0x000fe20000000000 */
[----:B------:R-:W-:Y:S01]  /*0dd0*/  ISETP.NE.OR P1, PT, R19, 0x1, P1 ;  /* 0x000000011300780c */ /* 0x000fe20000f25670 */
[----:B------:R0:W-:Y:S01]  /*0de0*/  SYNCS.ARRIVE.TRANS64.A1T0 RZ, [R10+URZ], RZ ;  /* 0x000000ff0aff79a7 */ /* 0x0001e200081000ff */
[----:B------:R-:W-:Y:S01]  /*0df0*/  BSSY.RECONVERGENT B6, `(.L_x_15) ;  /* 0x0000014000067945 */ /* 0x000fe20003800200 */
[----:B------:R-:W-:-:S10]  /*0e00*/  VIADD R33, R33, 0x1 ;  /* 0x0000000121217836 */ /* 0x000fd40000000000 */
[----:B0-----:R-:W-:Y:S05]  /*0e10*/  @P1 BRA `(.L_x_16) ;  /* 0x0000000000441947 */ /* 0x001fea0003800000 */
[----:B------:R-:W0:Y:S01]  /*0e20*/  LDS R12, [R21] ;  /* 0x00000000150c7984 */ /* 0x000e220000000800 */
[----:B------:R-:W-:Y:S01]  /*0e30*/  MOV R10, 0x0 ;  /* 0x00000000000a7802 */ /* 0x000fe20000000f00 */
[----:B------:R-:W2:Y:S01]  /*0e40*/  LDCU.64 UR4, c[0x4][0x8] ;  /* 0x01000100ff0477ac */ /* 0x000ea20008000a00 */
[----:B-1----:R-:W-:Y:S01]  /*0e50*/  IMAD.MOV.U32 R6, RZ, RZ, R16 ;  /* 0x000000ffff067224 */ /* 0x002fe200078e0010 */
[----:B------:R-:W1:Y:S01]  /*0e60*/  LDS R14, [R3] ;  /* 0x00000000030e7984 */ /* 0x000e620000000800 */
[----:B------:R-:W-:Y:S02]  /*0e70*/  IMAD.MOV.U32 R7, RZ, RZ, R2 ;  /* 0x000000ffff077224 */ /* 0x000fe400078e0002 */
[----:B------:R-:W3:Y:S01]  /*0e80*/  LDC.64 R10, c[0x4][R10] ;  /* 0x010000000a0a7b82 */ /* 0x000ee20000000a00 */
[----:B------:R4:W-:Y:S04]  /*0e90*/  STL.64 [R1], R8 ;  /* 0x0000000801007387 */ /* 0x0009e80000100a00 */
[----:B------:R4:W-:Y:S01]  /*0ea0*/  STL [R1+0x10], R0 ;  /* 0x0000100001007387 */ /* 0x0009e20000100800 */
[----:B--2---:R-:W-:-:S02]  /*0eb0*/  IMAD.U32 R4, RZ, RZ, UR4 ;  /* 0x00000004ff047e24 */ /* 0x004fc4000f8e00ff */
[----:B------:R-:W-:Y:S01]  /*0ec0*/  IMAD.U32 R5, RZ, RZ, UR5 ;  /* 0x00000005ff057e24 */ /* 0x000fe2000f8e00ff */
[----:B0-----:R-:W0:Y:S08]  /*0ed0*/  F2F.F64.F32 R12, R12 ;  /* 0x0000000c000c7310 */ /* 0x001e300000201800 */
[----:B-1----:R-:W1:Y:S01]  /*0ee0*/  F2F.F64.F32 R14, R14 ;  /* 0x0000000e000e7310 */ /* 0x002e620000201800 */
[----:B0-----:R4:W-:Y:S04]  /*0ef0*/  STL.64 [R1+0x18], R12 ;  /* 0x0000180c01007387 */ /* 0x0019e80000100a00 */
[----:B-1-3--:R4:W-:Y:S02]  /*0f00*/  STL.64 [R1+0x8], R14 ;  /* 0x0000080e01007387 */ /* 0x00a9e40000100a00 */
[----:B------:R-:W-:-:S07]  /*0f10*/  LEPC R20, `(.L_x_16) ;  /* 0x000000001014794e */ /* 0x000fce0000000000 */
[----:B----4-:R-:W-:Y:S05]  /*0f20*/  CALL.ABS.NOINC R10 ;  /* 0x000000000a007343 */ /* 0x010fea0003c00000 */
.L_x_16:
[----:B------:R-:W-:Y:S05]  /*0f30*/  BSYNC.RECONVERGENT B6 ;  /* 0x0000000000067941 */ /* 0x000fea0003800200 */
.L_x_15:
[----:B-1----:R-:W-:Y:S02]  /*0f40*/  LOP3.LUT R4, R17, 0xffff, RZ, 0xc0, !PT ;  /* 0x0000ffff11047812 */ /* 0x002fe400078ec0ff */
[----:B------:R-:W-:Y:S02]  /*0f50*/  LOP3.LUT R0, R19, 0x1, RZ, 0xc0, !PT ;  /* 0x0000000113007812 */ /* 0x000fe400078ec0ff */
[----:B------:R-:W-:Y:S02]  /*0f60*/  SHF.R.U32.HI R4, RZ, 0x1, R4 ;  /* 0x00000001ff047819 */ /* 0x000fe40000011604 */
[----:B------:R-:W-:Y:S02]  /*0f70*/  LOP3.LUT R3, R22, 0xff, RZ, 0xc0, !PT ;  /* 0x000000ff16037812 */ /* 0x000fe400078ec0ff */
[----:B------:R-:W-:Y:S02]  /*0f80*/  LOP3.LUT R0, R0, 0x1, RZ, 0x3c, !PT ;  /* 0x0000000100007812 */ /* 0x000fe400078e3cff */
[----:B------:R-:W-:-:S02]  /*0f90*/  LOP3.LUT R5, R4, 0x1, RZ, 0xc0, !PT ;  /* 0x0000000104057812 */ /* 0x000fc400078ec0ff */
[----:B------:R-:W-:Y:S01]  /*0fa0*/  CS2R R6, SR_GLOBALTIMERLO ;  /* 0x0000000000067805 */ /* 0x000fe20000015200 */
[----:B------:R-:W0:Y:S01]  /*0fb0*/  S2UR UR5, SR_CgaCtaId ;  /* 0x00000000000579c3 */ /* 0x000e220000008800 */
[----:B------:R-:W-:Y:S01]  /*0fc0*/  UMOV UR4, 0x400 ;  /* 0x0000040000047882 */ /* 0x000fe20000000000 */
[----:B------:R-:W-:Y:S01]  /*0fd0*/  SHF.L.U32 R4, R5, 0x1f, RZ ;  /* 0x0000001f05047819 */ /* 0x000fe200000006ff */
[----:B------:R-:W-:Y:S01]  /*0fe0*/  UIADD3 UR4, UPT, UPT, UR4, 0x4000, URZ ;  /* 0x0000400004047890 */ /* 0x000fe2000fffe0ff */
[----:B------:R-:W-:Y:S03]  /*0ff0*/  BSSY B0, `(.L_x_17) ;  /* 0x0000020000007945 */ /* 0x000fe60003800000 */
[----:B0-----:R-:W-:-:S06]  /*1000*/  ULEA UR4, UR5, UR4, 0x18 ;  /* 0x0000000405047291 */ /* 0x001fcc000f8ec0ff */
[----:B------:R-:W-:-:S04]  /*1010*/  LEA R3, R3, UR4, 0x4 ;  /* 0x0000000403037c11 */ /* 0x000fc8000f8e20ff */
[----:B------:R-:W0:Y:S02]  /*1020*/  SYNCS.PHASECHK.TRANS64.TRYWAIT P0, [R3+URZ], R4 ;  /* 0x00000004030075a7 */ /* 0x000e2400080011ff */
[----:B0-----:R-:W-:Y:S05]  /*1030*/  @P0 BRA `(.L_x_18) ;  /* 0x00000000006c0947 */ /* 0x001fea0003800000 */
[----:B------:R-:W-:Y:S01]  /*1040*/  SHF.L.U32 R8, R5, 0x1f, RZ ;  /* 0x0000001f05087819 */ /* 0x000fe200000006ff */
[----:B------:R-:W-:-:S07]  /*1050*/  IMAD.MOV.U32 R10, RZ, RZ, RZ ;  /* 0x000000ffff0a7224 */ /* 0x000fce00078e00ff */
.L_x_22:
[C---:B------:R-:W-:Y:S01]  /*1060*/  ISETP.GT.AND P0, PT, R10.reuse, 0xf, PT ;  /* 0x0000000f0a00780c */ /* 0x040fe20003f04270 */
[----:B------:R-:W-:Y:S05]  /*1070*/  YIELD ;  /* 0x0000000000007946 */ /* 0x000fea0003800000 */
[----:B------:R-:W-:Y:S07]  /*1080*/  BSSY B1, `(.L_x_19) ;  /* 0x0000014000017945 */ /* 0x000fee0003800000 */
[----:B------:R-:W-:Y:S01]  /*1090*/  @!P0 VIADD R10, R10, 0x1 ;  /* 0x000000010a0a8836 */ /* 0x000fe20000000000 */
[----:B------:R-:W-:Y:S06]  /*10a0*/  @!P0 BRA `(.L_x_20) ;  /* 0x0000000000448947 */ /* 0x000fec0003800000 */
[----:B------:R-:W-:-:S06]  /*10b0*/  CS2R R4, SR_GLOBALTIMERLO ;  /* 0x0000000000047805 */ /* 0x000fcc0000015200 */
[----:B------:R-:W-:-:S04]  /*10c0*/  IADD3 R9, P0, PT, -R6, R4, RZ ;  /* 0x0000000406097210 */ /* 0x000fc80007f1e1ff */
[----:B------:R-:W-:Y:S02]  /*10d0*/  IADD3.X R5, PT, PT, ~R7, R5, RZ, P0, !PT ;  /* 0x0000000507057210 */ /* 0x000fe400007fe5ff */
[----:B------:R-:W-:-:S04]  /*10e0*/  ISETP.GE.U32.AND P0, PT, R9, 0x3d0900, PT ;  /* 0x003d09000900780c */ /* 0x000fc80003f06070 */
[----:B------:R-:W-:-:S13]  /*10f0*/  ISETP.GE.AND.EX P0, PT, R5, RZ, PT, P0 ;  /* 0x000000ff0500720c */ /* 0x000fda0003f06300 */
[----:B------:R-:W-:Y:S05]  /*1100*/  @!P0 BRA `(.L_x_21) ;  /* 0x0000000000088947 */ /* 0x000fea0003800000 */
[----:B------:R-:W-:Y:S05]  /*1110*/  NANOSLEEP 0xf4240 ;  /* 0x000f42400000795d */ /* 0x000fea0003800000 */
[----:B------:R-:W-:Y:S05]  /*1120*/  BRA `(.L_x_20) ;  /* 0x0000000000247947 */ /* 0x000fea0003800000 */
.L_x_21:
        /* <DEDUP_REMOVED lines=9> */
.L_x_20:
[----:B------:R-:W-:Y:S05]  /*11c0*/  BSYNC B1 ;  /* 0x0000000000017941 */ /* 0x000fea0003800000 */
.L_x_19:
[----:B------:R-:W0:Y:S02]  /*11d0*/  SYNCS.PHASECHK.TRANS64.TRYWAIT P0, [R3+URZ], R8 ;  /* 0x00000008030075a7 */ /* 0x000e2400080011ff */
[----:B0-----:R-:W-:Y:S05]  /*11e0*/  @!P0 BRA `(.L_x_22) ;  /* 0xfffffffc009c8947 */ /* 0x001fea000383ffff */
.L_x_18:
[----:B------:R-:W-:Y:S05]  /*11f0*/  BSYNC B0 ;  /* 0x0000000000007941 */ /* 0x000fea0003800000 */
.L_x_17:
[----:B------:R-:W-:Y:S01]  /*1200*/  ISETP.GE.U32.AND P0, PT, R29, 0x8, PT ;  /* 0x000000081d00780c */ /* 0x000fe20003f06070 */
[----:B------:R-:W-:Y:S02]  /*1210*/  IMAD.MOV.U32 R7, RZ, RZ, RZ ;  /* 0x000000ffff077224 */ /* 0x000fe400078e00ff */
[----:B------:R-:W-:-:S10]  /*1220*/  IMAD.MOV.U32 R4, RZ, RZ, RZ ;  /* 0x000000ffff047224 */ /* 0x000fd400078e00ff */
[----:B------:R-:W-:Y:S05]  /*1230*/  @!P0 BRA `(.L_x_23) ;  /* 0x0000000000b08947 */ /* 0x000fea0003800000 */
[----:B------:R-:W-:Y:S01]  /*1240*/  LOP3.LUT R5, R29, 0xfffffff8, RZ, 0xc0, !PT ;  /* 0xfffffff81d057812 */ /* 0x000fe200078ec0ff */
[----:B------:R-:W-:Y:S01]  /*1250*/  BSSY.RECONVERGENT B0, `(.L_x_24) ;  /* 0x0000029000007945 */ /* 0x000fe20003800200 */
[C---:B------:R-:W-:Y:S02]  /*1260*/  IMAD R6, R0.reuse, 0x1000, R23 ;  /* 0x0000100000067824 */ /* 0x040fe400078e0217 */
[----:B------:R-:W-:Y:S01]  /*1270*/  IMAD R4, R0, 0x1000, R18 ;  /* 0x0000100000047824 */ /* 0x000fe200078e0212 */
[----:B------:R-:W-:Y:S01]  /*1280*/  IADD3 R5, PT, PT, -R5, RZ, RZ ;  /* 0x000000ff05057210 */ /* 0x000fe20007ffe1ff */
[----:B------:R-:W-:-:S07]  /*1290*/  IMAD.MOV.U32 R7, RZ, RZ, RZ ;  /* 0x000000ffff077224 */ /* 0x000fce00078e00ff */
.L_x_25:
[----:B------:R-:W-:Y:S01]  /*12a0*/  LDS R8, [R4+-0x10] ;  /* 0xfffff00004087984 */ /* 0x000fe20000000800 */
[----:B------:R-:W-:Y:S02]  /*12b0*/  IMAD R10, R29, 0x4, R6 ;  /* 0x000000041d0a7824 */ /* 0x000fe400078e0206 */
[----:B------:R-:W-:Y:S01]  /*12c0*/  VIADD R5, R5, 0x8 ;  /* 0x0000000805057836 */ /* 0x000fe20000000000 */
[----:B------:R0:W1:Y:S01]  /*12d0*/  LDS R9, [R6] ;  /* 0x0000000006097984 */ /* 0x0000620000000800 */
[----:B------:R-:W-:-:S03]  /*12e0*/  IMAD R14, R29, 0x4, R10 ;  /* 0x000000041d0e7824 */ /* 0x000fc600078e020a */
[----:B------:R-:W-:Y:S01]  /*12f0*/  LDS R10, [R10] ;  /* 0x000000000a0a7984 */ /* 0x000fe20000000800 */
[----:B------:R-:W-:Y:S01]  /*1300*/  IMAD R20, R29, 0x4, R14 ;  /* 0x000000041d147824 */ /* 0x000fe200078e020e */
[----:B------:R-:W-:Y:S02]  /*1310*/  ISETP.NE.AND P0, PT, R5, RZ, PT ;  /* 0x000000ff0500720c */ /* 0x000fe40003f05270 */
[----:B------:R-:W-:Y:S01]  /*1320*/  LDS R12, [R4+-0x8] ;  /* 0xfffff800040c7984 */ /* 0x000fe20000000800 */
[C---:B------:R-:W-:Y:S02]  /*1330*/  IMAD R36, R29.reuse, 0x4, R20 ;  /* 0x000000041d247824 */ /* 0x040fe400078e0214 */
[----:B0-----:R-:W-:Y:S01]  /*1340*/  IMAD R6, R29, 0x20, R6 ;  /* 0x000000201d067824 */ /* 0x001fe200078e0206 */
[----:B------:R-:W-:Y:S01]  /*1350*/  LDS R20, [R20] ;  /* 0x0000000014147984 */ /* 0x000fe20000000800 */
[----:B-1----:R-:W-:-:S03]  /*1360*/  FFMA R8, R8, R9, R7 ;  /* 0x0000000908087223 */ /* 0x002fc60000000007 */
[----:B------:R-:W0:Y:S04]  /*1370*/  LDS R7, [R4+-0xc] ;  /* 0xfffff40004077984 */ /* 0x000e280000000800 */
[----:B------:R-:W1:Y:S01]  /*1380*/  LDS R9, [R14] ;  /* 0x000000000e097984 */ /* 0x000e620000000800 */
[----:B0-----:R-:W-:Y:S01]  /*1390*/  FFMA R7, R7, R10, R8 ;  /* 0x0000000a07077223 */ /* 0x001fe20000000008 */
[C---:B------:R-:W-:Y:S02]  /*13a0*/  IMAD R10, R29.reuse, 0x4, R36 ;  /* 0x000000041d0a7824 */ /* 0x040fe400078e0224 */
[----:B------:R-:W0:Y:S01]  /*13b0*/  LDS R8, [R4+-0x4] ;  /* 0xfffffc0004087984 */ /* 0x000e220000000800 */
[----:B-1----:R-:W-:Y:S01]  /*13c0*/  FFMA R7, R12, R9, R7 ;  /* 0x000000090c077223 */ /* 0x002fe20000000007 */
[----:B------:R-:W-:-:S02]  /*13d0*/  IMAD R14, R29, 0x4, R10 ;  /* 0x000000041d0e7824 */ /* 0x000fc400078e020a */
[----:B------:R-:W-:Y:S04]  /*13e0*/  LDS R12, [R4] ;  /* 0x00000000040c7984 */ /* 0x000fe80000000800 */
[----:B------:R-:W1:Y:S01]  /*13f0*/  LDS R9, [R36] ;  /* 0x0000000024097984 */ /* 0x000e620000000800 */
[----:B------:R-:W-:-:S03]  /*1400*/  LEA R11, R29, R14, 0x2 ;  /* 0x0000000e1d0b7211 */ /* 0x000fc600078e10ff */
[----:B------:R-:W-:Y:S04]  /*1410*/  LDS R10, [R10] ;  /* 0x000000000a0a7984 */ /* 0x000fe80000000800 */
[----:B------:R-:W-:Y:S01]  /*1420*/  LDS R11, [R11] ;  /* 0x000000000b0b7984 */ /* 0x000fe20000000800 */
[----:B0-----:R-:W-:-:S03]  /*1430*/  FFMA R7, R8, R20, R7 ;  /* 0x0000001408077223 */ /* 0x001fc60000000007 */
[----:B------:R-:W0:Y:S04]  /*1440*/  LDS R8, [R4+0x4] ;  /* 0x0000040004087984 */ /* 0x000e280000000800 */
[----:B------:R-:W-:Y:S01]  /*1450*/  LDS R20, [R4+0xc] ;  /* 0x00000c0004147984 */ /* 0x000fe20000000800 */
[----:B-1----:R-:W-:-:S03]  /*1460*/  FFMA R7, R12, R9, R7 ;  /* 0x000000090c077223 */ /* 0x002fc60000000007 */
[----:B------:R-:W-:Y:S04]  /*1470*/  LDS R9, [R14] ;  /* 0x000000000e097984 */ /* 0x000fe80000000800 */
[----:B------:R1:W2:Y:S02]  /*1480*/  LDS R12, [R4+0x8] ;  /* 0x00000800040c7984 */ /* 0x0002a40000000800 */
[----:B-1----:R-:W-:Y:S02]  /*1490*/  VIADD R4, R4, 0x20 ;  /* 0x0000002004047836 */ /* 0x002fe40000000000 */
[----:B0-----:R-:W-:-:S04]  /*14a0*/  FFMA R7, R8, R10, R7 ;  /* 0x0000000a08077223 */ /* 0x001fc80000000007 */
[----:B--2---:R-:W-:-:S04]  /*14b0*/  FFMA R7, R12, R9, R7 ;  /* 0x000000090c077223 */ /* 0x004fc80000000007 */
[----:B------:R-:W-:Y:S01]  /*14c0*/  FFMA R7, R20, R11, R7 ;  /* 0x0000000b14077223 */ /* 0x000fe20000000007 */
[----:B------:R-:W-:Y:S06]  /*14d0*/  @P0 BRA `(.L_x_25) ;  /* 0xfffffffc00700947 */ /* 0x000fec000383ffff */
[----:B------:R-:W-:Y:S05]  /*14e0*/  BSYNC.RECONVERGENT B0 ;  /* 0x0000000000007941 */ /* 0x000fea0003800200 */
.L_x_24:
[----:B------:R-:W-:-:S07]  /*14f0*/  LOP3.LUT R4, R29, 0x7f8, RZ, 0xc0, !PT ;  /* 0x000007f81d047812 */ /* 0x000fce00078ec0ff */
.L_x_23:
[----:B------:R-:W-:-:S04]  /*1500*/  LOP3.LUT R5, R29, 0x7, RZ, 0xc0, !PT ;  /* 0x000000071d057812 */ /* 0x000fc800078ec0ff */
[----:B------:R-:W-:-:S13]  /*1510*/  ISETP.NE.AND P0, PT, R5, RZ, PT ;  /* 0x000000ff0500720c */ /* 0x000fda0003f05270 */
[----:B------:R-:W-:Y:S05]  /*1520*/  @!P0 BRA `(.L_x_26) ;  /* 0x0000000000e08947 */ /* 0x000fea0003800000 */
[----:B------:R-:W0:Y:S01]  /*1530*/  S2UR UR5, SR_CgaCtaId ;  /* 0x00000000000579c3 */ /* 0x000e220000008800 */
[----:B------:R-:W-:Y:S01]  /*1540*/  VIADD R5, R5, 0xffffffff ;  /* 0xffffffff05057836 */ /* 0x000fe20000000000 */
[----:B------:R-:W-:Y:S02]  /*1550*/  UMOV UR4, 0x400 ;  /* 0x0000040000047882 */ /* 0x000fe40000000000 */
[----:B------:R-:W-:Y:S02]  /*1560*/  UIADD3 UR6, UPT, UPT, UR4, 0x2000, URZ ;  /* 0x0000200004067890 */ /* 0x000fe4000fffe0ff */
[----:B------:R-:W-:Y:S01]  /*1570*/  ISETP.GE.U32.AND P0, PT, R5, 0x3, PT ;  /* 0x000000030500780c */ /* 0x000fe20003f06070 */
[----:B0-----:R-:W-:Y:S02]  /*1580*/  ULEA UR4, UR5, UR4, 0x18 ;  /* 0x0000000405047291 */ /* 0x001fe4000f8ec0ff */
[----:B------:R-:W-:-:S04]  /*1590*/  ULEA UR6, UR5, UR6, 0x18 ;  /* 0x0000000605067291 */ /* 0x000fc8000f8ec0ff */
[C---:B------:R-:W-:Y:S02]  /*15a0*/  LEA R5, R0.reuse, UR4, 0xc ;  /* 0x0000000400057c11 */ /* 0x040fe4000f8e60ff */
[----:B------:R-:W-:-:S04]  /*15b0*/  LEA R0, R0, UR6, 0xc ;  /* 0x0000000600007c11 */ /* 0x000fc8000f8e60ff */
[----:B------:R-:W-:Y:S05]  /*15c0*/  @!P0 BRA `(.L_x_27) ;  /* 0x0000000000508947 */ /* 0x000fea0003800000 */
[C---:B------:R-:W-:Y:S02]  /*15d0*/  IMAD R9, R4.reuse, R29, R30 ;  /* 0x0000001d04097224 */ /* 0x040fe400078e021e */
[----:B------:R-:W-:Y:S02]  /*15e0*/  IMAD.IADD R6, R37, 0x1, R4 ;  /* 0x0000000125067824 */ /* 0x000fe400078e0204 */
[----:B------:R-:W-:Y:S01]  /*15f0*/  VIADD R4, R4, 0x4 ;  /* 0x0000000404047836 */ /* 0x000fe20000000000 */
[----:B------:R-:W-:Y:S01]  /*1600*/  LEA R10, R9, R0, 0x2 ;  /* 0x00000000090a7211 */ /* 0x000fe200078e10ff */
[----:B------:R-:W-:-:S04]  /*1610*/  IMAD R6, R6, 0x4, R5 ;  /* 0x0000000406067824 */ /* 0x000fc800078e0205 */
[----:B------:R-:W-:Y:S01]  /*1620*/  LDS R9, [R10] ;  /* 0x000000000a097984 */ /* 0x000fe20000000800 */
[----:B------:R-:W-:-:S03]  /*1630*/  IMAD R12, R29, 0x4, R10 ;  /* 0x000000041d0c7824 */ /* 0x000fc600078e020a */
[----:B------:R-:W0:Y:S01]  /*1640*/  LDS R8, [R6] ;  /* 0x0000000006087984 */ /* 0x000e220000000800 */
[----:B------:R-:W-:-:S03]  /*1650*/  IMAD R20, R29, 0x4, R12 ;  /* 0x000000041d147824 */ /* 0x000fc600078e020c */
[----:B------:R-:W-:Y:S01]  /*1660*/  LDS R12, [R12] ;  /* 0x000000000c0c7984 */ /* 0x000fe20000000800 */
[----:B------:R-:W-:-:S03]  /*1670*/  IMAD R11, R29, 0x4, R20 ;  /* 0x000000041d0b7824 */ /* 0x000fc600078e0214 */
[----:B------:R-:W-:Y:S04]  /*1680*/  LDS R14, [R6+0x8] ;  /* 0x00000800060e7984 */ /* 0x000fe80000000800 */
[----:B------:R-:W-:Y:S04]  /*1690*/  LDS R36, [R6+0xc] ;  /* 0x00000c0006247984 */ /* 0x000fe80000000800 */
[----:B------:R-:W-:Y:S01]  /*16a0*/  LDS R11, [R11] ;  /* 0x000000000b0b7984 */ /* 0x000fe20000000800 */
[----:B0-----:R-:W-:-:S03]  /*16b0*/  FFMA R8, R8, R9, R7 ;  /* 0x0000000908087223 */ /* 0x001fc60000000007 */
[----:B------:R-:W0:Y:S04]  /*16c0*/  LDS R7, [R6+0x4] ;  /* 0x0000040006077984 */ /* 0x000e280000000800 */
[----:B------:R-:W1:Y:S01]  /*16d0*/  LDS R9, [R20] ;  /* 0x0000000014097984 */ /* 0x000e620000000800 */
[----:B0-----:R-:W-:-:S04]  /*16e0*/  FFMA R7, R7, R12, R8 ;  /* 0x0000000c07077223 */ /* 0x001fc80000000008 */
[----:B-1----:R-:W-:-:S04]  /*16f0*/  FFMA R7, R14, R9, R7 ;  /* 0x000000090e077223 */ /* 0x002fc80000000007 */
[----:B------:R-:W-:-:S07]  /*1700*/  FFMA R7, R36, R11, R7 ;  /* 0x0000000b24077223 */ /* 0x000fce0000000007 */
.L_x_27:
[----:B------:R-:W-:-:S13]  /*1710*/  LOP3.LUT P0, R6, R29, 0x3, RZ, 0xc0, !PT ;  /* 0x000000031d067812 */ /* 0x000fda000780c0ff */
[----:B------:R-:W-:Y:S05]  /*1720*/  @!P0 BRA `(.L_x_26) ;  /* 0x0000000000608947 */ /* 0x000fea0003800000 */
[----:B------:R-:W-:Y:S02]  /*1730*/  ISETP.NE.AND P0, PT, R6, 0x1, PT ;  /* 0x000000010600780c */ /* 0x000fe40003f05270 */
[----:B------:R-:W-:-:S04]  /*1740*/  LOP3.LUT R8, R29, 0x1, RZ, 0xc0, !PT ;  /* 0x000000011d087812 */ /* 0x000fc800078ec0ff */
[----:B------:R-:W-:-:S07]  /*1750*/  ISETP.NE.U32.AND P1, PT, R8, 0x1, PT ;  /* 0x000000010800780c */ /* 0x000fce0003f25070 */
[----:B------:R-:W-:Y:S06]  /*1760*/  @!P0 BRA `(.L_x_28) ;  /* 0x0000000000308947 */ /* 0x000fec0003800000 */
[C---:B------:R-:W-:Y:S02]  /*1770*/  IMAD R9, R4.reuse, R29, R30 ;  /* 0x0000001d04097224 */ /* 0x040fe400078e021e */
[----:B------:R-:W-:Y:S02]  /*1780*/  IMAD.IADD R6, R37, 0x1, R4 ;  /* 0x0000000125067824 */ /* 0x000fe400078e0204 */
[----:B------:R-:W-:Y:S02]  /*1790*/  IMAD R10, R9, 0x4, R0 ;  /* 0x00000004090a7824 */ /* 0x000fe400078e0200 */
[----:B------:R-:W-:Y:S01]  /*17a0*/  VIADD R4, R4, 0x2 ;  /* 0x0000000204047836 */ /* 0x000fe20000000000 */
[----:B------:R-:W-:Y:S01]  /*17b0*/  LEA R6, R6, R5, 0x2 ;  /* 0x0000000506067211 */ /* 0x000fe200078e10ff */
[----:B------:R-:W-:Y:S01]  /*17c0*/  IMAD R11, R29, 0x4, R10 ;  /* 0x000000041d0b7824 */ /* 0x000fe200078e020a */
[----:B------:R-:W-:Y:S04]  /*17d0*/  LDS R9, [R10] ;  /* 0x000000000a097984 */ /* 0x000fe80000000800 */
[----:B------:R-:W0:Y:S04]  /*17e0*/  LDS R8, [R6] ;  /* 0x0000000006087984 */ /* 0x000e280000000800 */
[----:B------:R-:W-:Y:S04]  /*17f0*/  LDS R12, [R6+0x4] ;  /* 0x00000400060c7984 */ /* 0x000fe80000000800 */
[----:B------:R-:W1:Y:S01]  /*1800*/  LDS R11, [R11] ;  /* 0x000000000b0b7984 */ /* 0x000e620000000800 */
[----:B0-----:R-:W-:-:S04]  /*1810*/  FFMA R7, R8, R9, R7 ;  /* 0x0000000908077223 */ /* 0x001fc80000000007 */
[----:B-1----:R-:W-:-:S07]  /*1820*/  FFMA R7, R12, R11, R7 ;  /* 0x0000000b0c077223 */ /* 0x002fce0000000007 */
.L_x_28:
[----:B------:R-:W-:Y:S05]  /*1830*/  @P1 BRA `(.L_x_26) ;  /* 0x00000000001c1947 */ /* 0x000fea0003800000 */
[----:B------:R-:W-:Y:S02]  /*1840*/  IMAD.IADD R6, R37, 0x1, R4 ;  /* 0x0000000125067824 */ /* 0x000fe400078e0204 */
[----:B------:R-:W-:Y:S02]  /*1850*/  IMAD R9, R29, R4, R30 ;  /* 0x000000041d097224 */ /* 0x000fe400078e021e */
[----:B------:R-:W-:Y:S02]  /*1860*/  IMAD R6, R6, 0x4, R5 ;  /* 0x0000000406067824 */ /* 0x000fe400078e0205 */
[----:B------:R-:W-:-:S04]  /*1870*/  IMAD R9, R9, 0x4, R0 ;  /* 0x0000000409097824 */ /* 0x000fc800078e0200 */
[----:B------:R-:W-:Y:S04]  /*1880*/  LDS R6, [R6] ;  /* 0x0000000006067984 */ /* 0x000fe80000000800 */
[----:B------:R-:W0:Y:S02]  /*1890*/  LDS R9, [R9] ;  /* 0x0000000009097984 */ /* 0x000e240000000800 */
[----:B0-----:R-:W-:-:S07]  /*18a0*/  FFMA R7, R6, R9, R7 ;  /* 0x0000000906077223 */ /* 0x001fce0000000007 */
.L_x_26:
[----:B------:R-:W-:Y:S01]  /*18b0*/  VIADD R22, R22, 0x1 ;  /* 0x0000000116167836 */ /* 0x000fe20000000000 */
[----:B------:R-:W-:Y:S01]  /*18c0*/  IADD3 R19, PT, PT, R19, 0x1, RZ ;  /* 0x0000000113137810 */ /* 0x000fe20007ffe0ff */
[----:B------:R0:W-:Y:S01]  /*18d0*/  SYNCS.ARRIVE.TRANS64.A1T0 RZ, [R3+URZ+0x8], RZ ;  /* 0x000008ff03ff79a7 */ /* 0x0001e200081000ff */
[----:B------:R-:W-:Y:S01]  /*18e0*/  LOP3.LUT R0, R33, 0xff, RZ, 0xc0, !PT ;  /* 0x000000ff21007812 */ /* 0x000fe200078ec0ff */
[----:B------:R-:W-:Y:S01]  /*18f0*/  FADD R24, R7, R24 ;  /* 0x0000001807187221 */ /* 0x000fe20000000000 */
[----:B------:R-:W-:Y:S02]  /*1900*/  LOP3.LUT R4, R22, 0xff, RZ, 0xc0, !PT ;  /* 0x000000ff16047812 */ /* 0x000fe400078ec0ff */
[----:B------:R-:W-:Y:S02]  /*1910*/  ISETP.NE.AND P2, PT, R19, R28, PT ;  /* 0x0000001c1300720c */ /* 0x000fe40003f45270 */
[----:B------:R-:W-:Y:S02]  /*1920*/  ISETP.NE.AND P1, PT, R4, 0x2, PT ;  /* 0x000000020400780c */ /* 0x000fe40003f25270 */
[----:B------:R-:W-:-:S02]  /*1930*/  ISETP.NE.AND P0, PT, R0, 0x2, PT ;  /* 0x000000020000780c */ /* 0x000fc40003f05270 */
[----:B------:R-:W-:Y:S02]  /*1940*/  SEL R22, R22, RZ, P1 ;  /* 0x000000ff16167207 */ /* 0x000fe40000800000 */
[----:B------:R-:W-:Y:S02]  /*1950*/  SEL R0, RZ, 0x1, P0 ;  /* 0x00000001ff007807 */ /* 0x000fe40000000000 */
[----:B------:R-:W-:Y:S02]  /*1960*/  SEL R33, R33, RZ, P0 ;  /* 0x000000ff21217207 */ /* 0x000fe40000000000 */
[----:B------:R-:W-:-:S04]  /*1970*/  LOP3.LUT R17, R17, R0, RZ, 0x3c, !PT ;  /* 0x0000000011117212 */ /* 0x000fc800078e3cff */
[----:B------:R-:W-:Y:S01]  /*1980*/  @!P1 LOP3.LUT R17, R17, 0x2, RZ, 0x3c, !PT ;  /* 0x0000000211119812 */ /* 0x000fe200078e3cff */
[----:B0-----:R-:W-:Y:S06]  /*1990*/  @P2 BRA `(.L_x_29) ;  /* 0xffffffec00dc2947 */ /* 0x001fec000383ffff */
[----:B------:R-:W-:Y:S05]  /*19a0*/  BSYNC B7 ;  /* 0x0000000000077941 */ /* 0x000fea0003800000 */
.L_x_7:
[----:B------:R-:W-:Y:S01]  /*19b0*/  LOP3.LUT R3, R17, 0xffff, RZ, 0xc0, !PT ;  /* 0x0000ffff11037812 */ /* 0x000fe200078ec0ff */
[----:B------:R-:W-:-:S03]  /*19c0*/  IMAD.SHL.U32 R7, R22, 0x10, RZ ;  /* 0x0000001016077824 */ /* 0x000fc600078e00ff */
[----:B------:R-:W-:Y:S02]  /*19d0*/  SHF.R.U32.HI R3, RZ, 0x1, R3 ;  /* 0x00000001ff037819 */ /* 0x000fe40000011603 */
[----:B------:R-:W-:Y:S02]  /*19e0*/  LOP3.LUT R7, R7, 0xff0, RZ, 0xe2, !PT ;  /* 0x00000ff007077812 */ /* 0x000fe400078ee2ff */
[----:B------:R-:W-:-:S07]  /*19f0*/  LOP3.LUT R3, R3, 0x1, RZ, 0xc0, !PT ;  /* 0x0000000103037812 */ /* 0x000fce00078ec0ff */
.L_x_6:
[----:B------:R-:W-:Y:S02]  /*1a00*/  LOP3.LUT R28, R28, 0x1, RZ, 0xc, !PT ;  /* 0x000000011c1c7812 */ /* 0x000fe400078e0cff */
[----:B------:R-:W-:Y:S01]  /*1a10*/  CS2R R4, SR_GLOBALTIMERLO ;  /* 0x0000000000047805 */ /* 0x000fe20000015200 */
[----:B------:R-:W0:Y:S01]  /*1a20*/  S2R R9, SR_CgaCtaId ;  /* 0x0000000000097919 */ /* 0x000e220000008800 */
[----:B------:R-:W-:Y:S01]  /*1a30*/  MOV R0, 0x400 ;  /* 0x0000040000007802 */ /* 0x000fe20000000f00 */
[----:B------:R-:W-:Y:S04]  /*1a40*/  BSSY B0, `(.L_x_30) ;  /* 0x0000022000007945 */ /* 0x000fe80003800000 */
[----:B------:R-:W-:-:S05]  /*1a50*/  VIADD R0, R0, 0x4000 ;  /* 0x0000400000007836 */ /* 0x000fca0000000000 */
[----:B0-----:R-:W-:Y:S02]  /*1a60*/  LEA R0, R9, R0, 0x18 ;  /* 0x0000000009007211 */ /* 0x001fe400078ec0ff */
[----:B------:R-:W-:-:S03]  /*1a70*/  SHF.L.U32 R9, R3, 0x1f, RZ ;  /* 0x0000001f03097819 */ /* 0x000fc600000006ff */
[----:B------:R-:W-:-:S04]  /*1a80*/  IMAD.IADD R2, R0, 0x1, R7 ;  /* 0x0000000100027824 */ /* 0x000fc800078e0207 */
[----:B------:R-:W0:Y:S02]  /*1a90*/  SYNCS.PHASECHK.TRANS64.TRYWAIT P0, [R2+URZ], R9 ;  /* 0x00000009020075a7 */ /* 0x000e2400080011ff */
[----:B0-----:R-:W-:Y:S05]  /*1aa0*/  @P0 BRA `(.L_x_31) ;  /* 0x00000000006c0947 */ /* 0x001fea0003800000 */
[----:B------:R-:W-:Y:S01]  /*1ab0*/  SHF.L.U32 R9, R3, 0x1f, RZ ;  /* 0x0000001f03097819 */ /* 0x000fe200000006ff */
[----:B------:R-:W-:-:S07]  /*1ac0*/  IMAD.MOV.U32 R8, RZ, RZ, RZ ;  /* 0x000000ffff087224 */ /* 0x000fce00078e00ff */
.L_x_35:
        /* <DEDUP_REMOVED lines=13> */
.L_x_34:
        /* <DEDUP_REMOVED lines=9> */
.L_x_33:
[----:B------:R-:W-:Y:S05]  /*1c30*/  BSYNC B1 ;  /* 0x0000000000017941 */ /* 0x000fea0003800000 */
.L_x_32:
[----:B------:R-:W0:Y:S02]  /*1c40*/  SYNCS.PHASECHK.TRANS64.TRYWAIT P0, [R2+URZ], R9 ;  /* 0x00000009020075a7 */ /* 0x000e2400080011ff */
[----:B0-----:R-:W-:Y:S05]  /*1c50*/  @!P0 BRA `(.L_x_35) ;  /* 0xfffffffc009c8947 */ /* 0x001fea000383ffff */
.L_x_31:
[----:B------:R-:W-:Y:S05]  /*1c60*/  BSYNC B0 ;  /* 0x0000000000007941 */ /* 0x000fea0003800000 */
.L_x_30:
[C---:B------:R-:W-:Y:S01]  /*1c70*/  ISETP.GE.U32.AND P0, PT, R29.reuse, 0x8, PT ;  /* 0x000000081d00780c */ /* 0x040fe20003f06070 */
[----:B------:R-:W-:Y:S01]  /*1c80*/  IMAD.MOV.U32 R7, RZ, RZ, RZ ;  /* 0x000000ffff077224 */ /* 0x000fe200078e00ff */
[----:B------:R-:W-:Y:S01]  /*1c90*/  LOP3.LUT R23, R29, 0x7, RZ, 0xc0, !PT ;  /* 0x000000071d177812 */ /* 0x000fe200078ec0ff */
[----:B------:R-:W-:-:S03]  /*1ca0*/  IMAD.MOV.U32 R4, RZ, RZ, RZ ;  /* 0x000000ffff047224 */ /* 0x000fc600078e00ff */
[----:B------:R-:W-:-:S07]  /*1cb0*/  ISETP.NE.AND P1, PT, R23, RZ, PT ;  /* 0x000000ff1700720c */ /* 0x000fce0003f25270 */
[----:B------:R-:W-:Y:S06]  /*1cc0*/  @!P0 BRA `(.L_x_36) ;  /* 0x0000000000d48947 */ /* 0x000fec0003800000 */
[----:B------:R-:W0:Y:S01]  /*1cd0*/  S2R R7, SR_CgaCtaId ;  /* 0x0000000000077919 */ /* 0x000e220000008800 */
[----:B------:R-:W-:Y:S01]  /*1ce0*/  MOV R5, 0x400 ;  /* 0x0000040000057802 */ /* 0x000fe20000000f00 */
[----:B------:R-:W-:Y:S01]  /*1cf0*/  IMAD.SHL.U32 R4, R28, 0x1000, RZ ;  /* 0x000010001c047824 */ /* 0x000fe200078e00ff */
[----:B------:R-:W-:Y:S01]  /*1d00*/  BSSY.RECONVERGENT B0, `(.L_x_36) ;  /* 0x0000031000007945 */ /* 0x000fe20003800200 */
[----:B------:R-:W-:Y:S02]  /*1d10*/  IMAD.SHL.U32 R3, R30, 0x4, RZ ;  /* 0x000000041e037824 */ /* 0x000fe400078e00ff */
[----:B------:R-:W-:Y:S01]  /*1d20*/  VIADD R6, R5, 0x2000 ;  /* 0x0000200005067836 */ /* 0x000fe20000000000 */
[----:B0-----:R-:W-:Y:S01]  /*1d30*/  LEA R8, R7, R5, 0x18 ;  /* 0x0000000507087211 */ /* 0x001fe200078ec0ff */
[----:B------:R-:W-:Y:S01]  /*1d40*/  IMAD R5, R37, 0x4, R4 ;  /* 0x0000000425057824 */ /* 0x000fe200078e0204 */
[----:B------:R-:W-:Y:S02]  /*1d50*/  LOP3.LUT R4, R4, R3, RZ, 0xfc, !PT ;  /* 0x0000000304047212 */ /* 0x000fe400078efcff */
[----:B------:R-:W-:-:S02]  /*1d60*/  LEA R7, R7, R6, 0x18 ;  /* 0x0000000607077211 */ /* 0x000fc400078ec0ff */
[----:B------:R-:W-:Y:S02]  /*1d70*/  IADD3 R3, PT, PT, R5, 0x10, R8 ;  /* 0x0000001005037810 */ /* 0x000fe40007ffe008 */
[----:B------:R-:W-:Y:S02]  /*1d80*/  LOP3.LUT R5, R29, 0xfffffff8, RZ, 0xc0, !PT ;  /* 0xfffffff81d057812 */ /* 0x000fe400078ec0ff */
[----:B------:R-:W-:Y:S01]  /*1d90*/  IADD3 R6, PT, PT, R7, R4, RZ ;  /* 0x0000000407067210 */ /* 0x000fe20007ffe0ff */
[----:B------:R-:W-:Y:S01]  /*1da0*/  IMAD.MOV.U32 R7, RZ, RZ, RZ ;  /* 0x000000ffff077224 */ /* 0x000fe200078e00ff */
[----:B------:R-:W-:Y:S01]  /*1db0*/  LOP3.LUT R4, R29, 0x7f8, RZ, 0xc0, !PT ;  /* 0x000007f81d047812 */ /* 0x000fe200078ec0ff */
[----:B------:R-:W-:-:S07]  /*1dc0*/  IMAD.MOV R5, RZ, RZ, -R5 ;  /* 0x000000ffff057224 */ /* 0x000fce00078e0a05 */
.L_x_37:
[----:B------:R-:W-:Y:S01]  /*1dd0*/  IMAD R14, R29, 0x4, R6 ;  /* 0x000000041d0e7824 */ /* 0x000fe200078e0206 */
[----:B------:R-:W-:Y:S01]  /*1de0*/  LDS R22, [R3+-0x10] ;  /* 0xfffff00003167984 */ /* 0x000fe20000000800 */
[----:B------:R-:W-:Y:S02]  /*1df0*/  VIADD R5, R5, 0x8 ;  /* 0x0000000805057836 */ /* 0x000fe40000000000 */
[----:B------:R-:W-:Y:S01]  /*1e00*/  IMAD R20, R29, 0x4, R14 ;  /* 0x000000041d147824 */ /* 0x000fe200078e020e */
[----:B------:R0:W1:Y:S02]  /*1e10*/  LDS R16, [R6] ;  /* 0x0000000006107984 */ /* 0x0000640000000800 */
[----:B------:R-:W-:Y:S01]  /*1e20*/  ISETP.NE.AND P0, PT, R5, RZ, PT ;  /* 0x000000ff0500720c */ /* 0x000fe20003f05270 */
[C---:B------:R-:W-:Y:S01]  /*1e30*/  IMAD R36, R29.reuse, 0x4, R20 ;  /* 0x000000041d247824 */ /* 0x040fe200078e0214 */
[----:B------:R-:W-:Y:S03]  /*1e40*/  LDS R12, [R3+-0xc] ;  /* 0xfffff400030c7984 */ /* 0x000fe60000000800 */
[C---:B------:R-:W-:Y:S01]  /*1e50*/  IMAD R18, R29.reuse, 0x4, R36 ;  /* 0x000000041d127824 */ /* 0x040fe200078e0224 */
[----:B------:R-:W2:Y:S01]  /*1e60*/  LDS R21, [R14] ;  /* 0x000000000e157984 */ /* 0x000ea20000000800 */
[----:B0-----:R-:W-:-:S03]  /*1e70*/  IMAD R6, R29, 0x20, R6 ;  /* 0x000000201d067824 */ /* 0x001fc600078e0206 */
[----:B------:R-:W-:Y:S01]  /*1e80*/  LDS R11, [R3+-0x8] ;  /* 0xfffff800030b7984 */ /* 0x000fe20000000800 */
[----:B------:R-:W-:-:S03]  /*1e90*/  LEA R38, R29, R18, 0x2 ;  /* 0x000000121d267211 */ /* 0x000fc600078e10ff */
[----:B------:R-:W0:Y:S02]  /*1ea0*/  LDS R20, [R20] ;  /* 0x0000000014147984 */ /* 0x000e240000000800 */
[C---:B------:R-:W-:Y:S02]  /*1eb0*/  IMAD R26, R29.reuse, 0x4, R38 ;  /* 0x000000041d1a7824 */ /* 0x040fe400078e0226 */
[----:B------:R-:W-:Y:S02]  /*1ec0*/  LDS R10, [R3+-0x4] ;  /* 0xfffffc00030a7984 */ /* 0x000fe40000000800 */
[----:B------:R-:W-:Y:S02]  /*1ed0*/  IMAD R15, R29, 0x4, R26 ;  /* 0x000000041d0f7824 */ /* 0x000fe400078e021a */
[----:B------:R-:W3:Y:S04]  /*1ee0*/  LDS R19, [R36] ;  /* 0x0000000024137984 */ /* 0x000ee80000000800 */
[----:B------:R-:W-:Y:S04]  /*1ef0*/  LDS R9, [R3] ;  /* 0x0000000003097984 */ /* 0x000fe80000000800 */
[----:B------:R-:W4:Y:S04]  /*1f00*/  LDS R18, [R18] ;  /* 0x0000000012127984 */ /* 0x000f280000000800 */
[----:B------:R-:W-:Y:S04]  /*1f10*/  LDS R8, [R3+0x4] ;  /* 0x0000040003087984 */ /* 0x000fe80000000800 */
[----:B------:R-:W5:Y:S01]  /*1f20*/  LDS R17, [R38] ;  /* 0x0000000026117984 */ /* 0x000f620000000800 */
[----:B-1----:R-:W-:-:S03]  /*1f30*/  FFMA R7, R22, R16, R7 ;  /* 0x0000001016077223 */ /* 0x002fc60000000007 */
[----:B------:R-:W-:Y:S04]  /*1f40*/  LDS R13, [R3+0x8] ;  /* 0x00000800030d7984 */ /* 0x000fe80000000800 */
[----:B------:R-:W1:Y:S01]  /*1f50*/  LDS R26, [R26] ;  /* 0x000000001a1a7984 */ /* 0x000e620000000800 */
[----:B--2---:R-:W-:-:S03]  /*1f60*/  FFMA R12, R12, R21, R7 ;  /* 0x000000150c0c7223 */ /* 0x004fc60000000007 */
[----:B------:R2:W-:Y:S04]  /*1f70*/  LDS R14, [R3+0xc] ;  /* 0x00000c00030e7984 */ /* 0x0005e80000000800 */
[----:B------:R-:W1:Y:S01]  /*1f80*/  LDS R15, [R15] ;  /* 0x000000000f0f7984 */ /* 0x000e620000000800 */
[----:B0-----:R-:W-:Y:S01]  /*1f90*/  FFMA R11, R11, R20, R12 ;  /* 0x000000140b0b7223 */ /* 0x001fe2000000000c */
[----:B--2---:R-:W-:-:S03]  /*1fa0*/  VIADD R3, R3, 0x20 ;  /* 0x0000002003037836 */ /* 0x004fc60000000000 */
[----:B---3--:R-:W-:-:S04]  /*1fb0*/  FFMA R10, R10, R19, R11 ;  /* 0x000000130a0a7223 */ /* 0x008fc8000000000b */
[----:B----4-:R-:W-:-:S04]  /*1fc0*/  FFMA R9, R9, R18, R10 ;  /* 0x0000001209097223 */ /* 0x010fc8000000000a */
[----:B-----5:R-:W-:-:S04]  /*1fd0*/  FFMA R8, R8, R17, R9 ;  /* 0x0000001108087223 */ /* 0x020fc80000000009 */
[----:B-1----:R-:W-:-:S04]  /*1fe0*/  FFMA R13, R13, R26, R8 ;  /* 0x0000001a0d0d7223 */ /* 0x002fc80000000008 */
[----:B------:R-:W-:Y:S01]  /*1ff0*/  FFMA R7, R14, R15, R13 ;  /* 0x0000000f0e077223 */ /* 0x000fe2000000000d */
[----:B------:R-:W-:Y:S06]  /*2000*/  @P0 BRA `(.L_x_37) ;  /* 0xfffffffc00700947 */ /* 0x000fec000383ffff */
[----:B------:R-:W-:Y:S05]  /*2010*/  BSYNC.RECONVERGENT B0 ;  /* 0x0000000000007941 */ /* 0x000fea0003800200 */
.L_x_36:
[----:B------:R-:W-:Y:S05]  /*2020*/  @!P1 BRA `(.L_x_38) ;  /* 0x0000000000e09947 */ /* 0x000fea0003800000 */
[----:B------:R-:W0:Y:S01]  /*2030*/  S2UR UR5, SR_CgaCtaId ;  /* 0x00000000000579c3 */ /* 0x000e220000008800 */
[----:B------:R-:W-:Y:S01]  /*2040*/  UMOV UR4, 0x400 ;  /* 0x0000040000047882 */ /* 0x000fe20000000000 */
[----:B------:R-:W-:Y:S01]  /*2050*/  ISETP.GE.U32.AND P0, PT, R23, 0x4, PT ;  /* 0x000000041700780c */ /* 0x000fe20003f06070 */
[----:B------:R-:W-:Y:S01]  /*2060*/  UIADD3 UR6, UPT, UPT, UR4, 0x2000, URZ ;  /* 0x0000200004067890 */ /* 0x000fe2000fffe0ff */
[----:B------:R-:W-:-:S04]  /*2070*/  LOP3.LUT R11, R29, 0x3, RZ, 0xc0, !PT ;  /* 0x000000031d0b7812 */ /* 0x000fc800078ec0ff */
[----:B------:R-:W-:Y:S01]  /*2080*/  ISETP.NE.AND P1, PT, R11, RZ, PT ;  /* 0x000000ff0b00720c */ /* 0x000fe20003f25270 */
[----:B0-----:R-:W-:Y:S02]  /*2090*/  ULEA UR4, UR5, UR4, 0x18 ;  /* 0x0000000405047291 */ /* 0x001fe4000f8ec0ff */
[----:B------:R-:W-:-:S04]  /*20a0*/  ULEA UR6, UR5, UR6, 0x18 ;  /* 0x0000000605067291 */ /* 0x000fc8000f8ec0ff */
[C---:B------:R-:W-:Y:S02]  /*20b0*/  LEA R3, R28.reuse, UR4, 0xc ;  /* 0x000000041c037c11 */ /* 0x040fe4000f8e60ff */
[----:B------:R-:W-:Y:S01]  /*20c0*/  LEA R28, R28, UR6, 0xc ;  /* 0x000000061c1c7c11 */ /* 0x000fe2000f8e60ff */
[----:B------:R-:W-:Y:S06]  /*20d0*/  @!P0 BRA `(.L_x_39) ;  /* 0x0000000000508947 */ /* 0x000fec0003800000 */
[C---:B------:R-:W-:Y:S02]  /*20e0*/  IMAD R5, R4.reuse, R29, R30 ;  /* 0x0000001d04057224 */ /* 0x040fe400078e021e */
[----:B------:R-:W-:Y:S02]  /*20f0*/  IMAD.IADD R6, R37, 0x1, R4 ;  /* 0x0000000125067824 */ /* 0x000fe400078e0204 */
[----:B------:R-:W-:Y:S01]  /*2100*/  VIADD R4, R4, 0x4 ;  /* 0x0000000404047836 */ /* 0x000fe20000000000 */
[----:B------:R-:W-:Y:S01]  /*2110*/  LEA R10, R5, R28, 0x2 ;  /* 0x0000001c050a7211 */ /* 0x000fe200078e10ff */
[----:B------:R-:W-:-:S04]  /*2120*/  IMAD R6, R6, 0x4, R3 ;  /* 0x0000000406067824 */ /* 0x000fc800078e0203 */
[C---:B------:R-:W-:Y:S01]  /*2130*/  IMAD R14, R29.reuse, 0x4, R10 ;  /* 0x000000041d0e7824 */ /* 0x040fe200078e020a */
[----:B------:R-:W-:Y:S03]  /*2140*/  LDS R5, [R10] ;  /* 0x000000000a057984 */ /* 0x000fe60000000800 */
[C---:B------:R-:W-:Y:S01]  /*2150*/  IMAD R18, R29.reuse, 0x4, R14 ;  /* 0x000000041d127824 */ /* 0x040fe200078e020e */
[----:B------:R-:W0:Y:S03]  /*2160*/  LDS R8, [R6] ;  /* 0x0000000006087984 */ /* 0x000e260000000800 */
[----:B------:R-:W-:Y:S01]  /*2170*/  IMAD R9, R29, 0x4, R18 ;  /* 0x000000041d097824 */ /* 0x000fe200078e0212 */
[----:B------:R-:W-:Y:S04]  /*2180*/  LDS R12, [R6+0x4] ;  /* 0x00000400060c7984 */ /* 0x000fe80000000800 */
[----:B------:R-:W1:Y:S04]  /*2190*/  LDS R14, [R14] ;  /* 0x000000000e0e7984 */ /* 0x000e680000000800 */
[----:B------:R-:W-:Y:S04]  /*21a0*/  LDS R16, [R6+0x8] ;  /* 0x0000080006107984 */ /* 0x000fe80000000800 */
[----:B------:R-:W2:Y:S04]  /*21b0*/  LDS R18, [R18] ;  /* 0x0000000012127984 */ /* 0x000ea80000000800 */
[----:B------:R-:W-:Y:S04]  /*21c0*/  LDS R20, [R6+0xc] ;  /* 0x00000c0006147984 */ /* 0x000fe80000000800 */
[----:B------:R-:W3:Y:S01]  /*21d0*/  LDS R9, [R9] ;  /* 0x0000000009097984 */ /* 0x000ee20000000800 */
[----:B0-----:R-:W-:-:S04]  /*21e0*/  FFMA R5, R8, R5, R7 ;  /* 0x0000000508057223 */ /* 0x001fc80000000007 */
[----:B-1----:R-:W-:-:S04]  /*21f0*/  FFMA R5, R12, R14, R5 ;  /* 0x0000000e0c057223 */ /* 0x002fc80000000005 */
[----:B--2---:R-:W-:-:S04]  /*2200*/  FFMA R5, R16, R18, R5 ;  /* 0x0000001210057223 */ /* 0x004fc80000000005 */
[----:B---3--:R-:W-:-:S07]  /*2210*/  FFMA R7, R20, R9, R5 ;  /* 0x0000000914077223 */ /* 0x008fce0000000005 */
.L_x_39:
[----:B------:R-:W-:Y:S05]  /*2220*/  @!P1 BRA `(.L_x_38) ;  /* 0x0000000000609947 */ /* 0x000fea0003800000 */
[----:B------:R-:W-:Y:S02]  /*2230*/  ISETP.NE.AND P0, PT, R11, 0x1, PT ;  /* 0x000000010b00780c */ /* 0x000fe40003f05270 */
[----:B------:R-:W-:-:S04]  /*2240*/  LOP3.LUT R5, R29, 0x1, RZ, 0xc0, !PT ;  /* 0x000000011d057812 */ /* 0x000fc800078ec0ff */
[----:B------:R-:W-:-:S07]  /*2250*/  ISETP.NE.U32.AND P1, PT, R5, 0x1, PT ;  /* 0x000000010500780c */ /* 0x000fce0003f25070 */
[----:B------:R-:W-:Y:S06]  /*2260*/  @!P0 BRA `(.L_x_40) ;  /* 0x0000000000308947 */ /* 0x000fec0003800000 */
[C---:B------:R-:W-:Y:S02]  /*2270*/  IMAD R5, R4.reuse, R29, R30 ;  /* 0x0000001d04057224 */ /* 0x040fe400078e021e */
[----:B------:R-:W-:Y:S02]  /*2280*/  IMAD.IADD R6, R37, 0x1, R4 ;  /* 0x0000000125067824 */ /* 0x000fe400078e0204 */
[----:B------:R-:W-:Y:S01]  /*2290*/  VIADD R4, R4, 0x2 ;  /* 0x0000000204047836 */ /* 0x000fe20000000000 */
[----:B------:R-:W-:Y:S01]  /*22a0*/  LEA R10, R5, R28, 0x2 ;  /* 0x0000001c050a7211 */ /* 0x000fe200078e10ff */
[----:B------:R-:W-:-:S04]  /*22b0*/  IMAD R6, R6, 0x4, R3 ;  /* 0x0000000406067824 */ /* 0x000fc800078e0203 */
[----:B------:R-:W-:Y:S01]  /*22c0*/  IMAD R9, R29, 0x4, R10 ;  /* 0x000000041d097824 */ /* 0x000fe200078e020a */
[----:B------:R-:W-:Y:S04]  /*22d0*/  LDS R5, [R10] ;  /* 0x000000000a057984 */ /* 0x000fe80000000800 */
[----:B------:R-:W0:Y:S04]  /*22e0*/  LDS R8, [R6] ;  /* 0x0000000006087984 */ /* 0x000e280000000800 */
[----:B------:R-:W-:Y:S04]  /*22f0*/  LDS R12, [R6+0x4] ;  /* 0x00000400060c7984 */ /* 0x000fe80000000800 */
[----:B------:R-:W1:Y:S01]  /*2300*/  LDS R9, [R9] ;  /* 0x0000000009097984 */ /* 0x000e620000000800 */
[----:B0-----:R-:W-:-:S04]  /*2310*/  FFMA R5, R8, R5, R7 ;  /* 0x0000000508057223 */ /* 0x001fc80000000007 */
[----:B-1----:R-:W-:-:S07]  /*2320*/  FFMA R7, R12, R9, R5 ;  /* 0x000000090c077223 */ /* 0x002fce0000000005 */
.L_x_40:
[----:B------:R-:W-:Y:S05]  /*2330*/  @P1 BRA `(.L_x_38) ;  /* 0x00000000001c1947 */ /* 0x000fea0003800000 */
[----:B------:R-:W-:Y:S02]  /*2340*/  IMAD R29, R29, R4, R30 ;  /* 0x000000041d1d7224 */ /* 0x000fe400078e021e */
[----:B------:R-:W-:Y:S02]  /*2350*/  IMAD.IADD R4, R37, 0x1, R4 ;  /* 0x0000000125047824 */ /* 0x000fe400078e0204 */
[----:B------:R-:W-:Y:S02]  /*2360*/  IMAD R29, R29, 0x4, R28 ;  /* 0x000000041d1d7824 */ /* 0x000fe400078e021c */
[----:B------:R-:W-:-:S04]  /*2370*/  IMAD R4, R4, 0x4, R3 ;  /* 0x0000000404047824 */ /* 0x000fc800078e0203 */
[----:B------:R-:W-:Y:S04]  /*2380*/  LDS R29, [R29] ;  /* 0x000000001d1d7984 */ /* 0x000fe80000000800 */
[----:B------:R-:W0:Y:S02]  /*2390*/  LDS R4, [R4] ;  /* 0x0000000004047984 */ /* 0x000e240000000800 */
[----:B0-----:R-:W-:-:S07]  /*23a0*/  FFMA R7, R4, R29, R7 ;  /* 0x0000001d04077223 */ /* 0x001fce0000000007 */
.L_x_38:
[----:B------:R-:W0:Y:S01]  /*23b0*/  LDC R5, c[0x0][0x3a0] ;  /* 0x0000e800ff057b82 */ /* 0x000e220000000800 */
[----:B------:R-:W-:Y:S01]  /*23c0*/  FADD R7, R7, R24 ;  /* 0x0000001807077221 */ /* 0x000fe20000000000 */
[----:B------:R1:W-:Y:S01]  /*23d0*/  SYNCS.ARRIVE.TRANS64.A1T0 RZ, [R2+URZ+0x8], RZ ;  /* 0x000008ff02ff79a7 */ /* 0x0003e200081000ff */
[----:B0-----:R-:W-:-:S13]  /*23e0*/  ISETP.GE.U32.AND P0, PT, R34, R5, PT ;  /* 0x000000052200720c */ /* 0x001fda0003f06070 */
[----:B-1----:R-:W-:Y:S05]  /*23f0*/  @!P0 BRA `(.L_x_41) ;  /* 0x0000000000788947 */ /* 0x002fea0003800000 */
[----:B------:R-:W0:Y:S01]  /*2400*/  S2R R5, SR_SWINHI ;  /* 0x0000000000057919 */ /* 0x000e220000002f00 */
[----:B------:R-:W-:-:S04]  /*2410*/  VOTE.ANY R15, PT, PT ;  /* 0x00000000000f7806 */ /* 0x000fc800038e0100 */
[----:B------:R-:W-:Y:S02]  /*2420*/  R2UR UR4, R15 ;  /* 0x000000000f0472ca */ /* 0x000fe400000e0000 */
[----:B------:R-:W-:Y:S02]  /*2430*/  MOV R2, R0 ;  /* 0x0000000000027202 */ /* 0x000fe40000000f00 */
[----:B0-----:R-:W-:Y:S02]  /*2440*/  MOV R3, R5 ;  /* 0x0000000500037202 */ /* 0x001fe40000000f00 */
[----:B------:R-:W-:-:S04]  /*2450*/  IADD3 R12, P0, PT, R2, 0x20, RZ ;  /* 0x00000020020c7810 */ /* 0x000fc80007f1e0ff */
[----:B------:R-:W-:-:S03]  /*2460*/  IADD3.X R13, PT, PT, RZ, R3, RZ, P0, !PT ;  /* 0x00000003ff0d7210 */ /* 0x000fc600007fe4ff */
[----:B------:R-:W-:Y:S06]  /*2470*/  BRA.DIV UR4, `(.L_x_42) ;  /* 0x00000006046c7947 */ /* 0x000fec000b800000 */
[----:B------:R0:W1:Y:S02]  /*2480*/  MATCH.ANY.U64 R14, R12 ;  /* 0x000000000c0e73a1 */ /* 0x00006400000e8200 */
.L_x_48:
[----:B------:R-:W2:Y:S01]  /*2490*/  S2R R5, SR_LANEID ;  /* 0x0000000000057919 */ /* 0x000ea20000000000 */
[----:B-1----:R-:W1:Y:S08]  /*24a0*/  BREV R4, R14 ;  /* 0x0000000e00047301 */ /* 0x002e700000000000 */
[----:B-1----:R-:W2:Y:S02]  /*24b0*/  FLO.U32.SH R4, R4 ;  /* 0x0000000400047300 */ /* 0x002ea400000e0400 */
[----:B--2---:R-:W-:-:S13]  /*24c0*/  ISETP.NE.AND P0, PT, R5, R4, PT ;  /* 0x000000040500720c */ /* 0x004fda0003f05270 */
[----:B------:R-:W-:Y:S05]  /*24d0*/  @P0 EXIT ;  /* 0x000000000000094d */ /* 0x000fea0003800000 */
[----:B------:R-:W1:Y:S02]  /*24e0*/  POPC R14, R14 ;  /* 0x0000000e000e7309 */ /* 0x000e640000000000 */
[----:B-1----:R-:W-:Y:S01]  /*24f0*/  IMAD.MOV R5, RZ, RZ, -R14 ;  /* 0x000000ffff057224 */ /* 0x002fe200078e0a0e */
[----:B------:R-:W-:Y:S01]  /*2500*/  @!PT LDS RZ, [RZ] ;  /* 0x00000000fffff984 */ /* 0x000fe20000000800 */
[----:B------:R-:W-:Y:S01]  /*2510*/  @!PT LDS RZ, [RZ] ;  /* 0x00000000fffff984 */ /* 0x000fe20000000800 */
[----:B------:R-:W-:Y:S01]  /*2520*/  @!PT LDS RZ, [RZ] ;  /* 0x00000000fffff984 */ /* 0x000fe20000000800 */
[----:B------:R-:W-:Y:S01]  /*2530*/  @!PT LDS RZ, [RZ] ;  /* 0x00000000fffff984 */ /* 0x000fe20000000800 */
[----:B------:R1:W-:Y:S06]  /*2540*/  MEMBAR.SC.CTA ;  /* 0x0000000000007992 */ /* 0x0003ec0000000000 */
[----:B-1----:R-:W2:Y:S02]  /*2550*/  ATOM.E.ADD.STRONG.SM PT, R3, desc[UR36][R2.64+0x20], R5 ;  /* 0x800020050203798a */ /* 0x002ea400081eb124 */
[----:B--2---:R-:W-:Y:S01]  /*2560*/  NOP ;  /* 0x0000000000007918 */ /* 0x004fe20000000000 */
[----:B------:R-:W-:-:S13]  /*2570*/  ISETP.NE.AND P0, PT, R3, R14, PT ;  /* 0x0000000e0300720c */ /* 0x000fda0003f05270 */
[----:B------:R-:W-:Y:S05]  /*2580*/  @P0 EXIT ;  /* 0x000000000000094d */ /* 0x000fea0003800000 */
[----:B------:R-:W1:Y:S02]  /*2590*/  SYNCS.CCTL.IV [R0+URZ] ;  /* 0x00000000000079b1 */ /* 0x000e6400080000ff */
[----:B-1----:R-:W1:Y:S02]  /*25a0*/  SYNCS.CCTL.IV [R0+URZ+0x8] ;  /* 0x00000800000079b1 */ /* 0x002e6400080000ff */
[----:B-1----:R-:W1:Y:S02]  /*25b0*/  SYNCS.CCTL.IV [R0+URZ+0x10] ;  /* 0x00001000000079b1 */ /* 0x002e6400080000ff */
[----:B-1----:R-:W-:Y:S01]  /*25c0*/  SYNCS.CCTL.IV [R0+URZ+0x18] ;  /* 0x00001800000079b1 */ /* 0x002fe200080000ff */
[----:B------:R-:W-:Y:S05]  /*25d0*/  EXIT ;  /* 0x000000000000794d */ /* 0x000fea0003800000 */
.L_x_41:
[----:B------:R-:W0:Y:S01]  /*25e0*/  S2R R3, SR_TID.Y ;  /* 0x0000000000037919 */ /* 0x000e220000002200 */
[----:B------:R-:W1:Y:S01]  /*25f0*/  LDCU UR4, c[0x0][0x398] ;  /* 0x00007300ff0477ac */ /* 0x000e620008000800 */
[----:B0-----:R-:W-:-:S05]  /*2600*/  IMAD R32, R32, UR40, R3 ;  /* 0x0000002820207c24 */ /* 0x001fca000f8e0203 */
[----:B-1----:R-:W-:-:S13]  /*2610*/  ISETP.GE.U32.AND P0, PT, R32, UR4, PT ;  /* 0x0000000420007c0c */ /* 0x002fda000bf06070 */
[----:B------:R-:W-:Y:S05]  /*2620*/  @!P0 BRA `(.L_x_43) ;  /* 0x0000000000788947 */ /* 0x000fea0003800000 */
[----:B------:R-:W0:Y:S01]  /*2630*/  S2R R5, SR_SWINHI ;  /* 0x0000000000057919 */ /* 0x000e220000002f00 */
[----:B------:R-:W-:-:S04]  /*2640*/  VOTE.ANY R15, PT, PT ;  /* 0x00000000000f7806 */ /* 0x000fc800038e0100 */
[----:B------:R-:W-:Y:S02]  /*2650*/  R2UR UR4, R15 ;  /* 0x000000000f0472ca */ /* 0x000fe400000e0000 */
[----:B------:R-:W-:Y:S02]  /*2660*/  MOV R2, R0 ;  /* 0x0000000000027202 */ /* 0x000fe40000000f00 */
[----:B0-----:R-:W-:Y:S02]  /*2670*/  MOV R3, R5 ;  /* 0x0000000500037202 */ /* 0x001fe40000000f00 */
[----:B------:R-:W-:-:S05]  /*2680*/  IADD3 R12, P0, PT, R2, 0x20, RZ ;  /* 0x00000020020c7810 */ /* 0x000fca0007f1e0ff */
[----:B------:R-:W-:Y:S02]  /*2690*/  IMAD.X R13, RZ, RZ, R3, P0 ;  /* 0x000000ffff0d7224 */ /* 0x000fe400000e0603 */
[----:B------:R-:W-:Y:S06]  /*26a0*/  BRA.DIV UR4, `(.L_x_44) ;  /* 0x0000000204f87947 */ /* 0x000fec000b800000 */
[----:B------:R0:W1:Y:S02]  /*26b0*/  MATCH.ANY.U64 R14, R12 ;  /* 0x000000000c0e73a1 */ /* 0x00006400000e8200 */
.L_x_51:
        /* <DEDUP_REMOVED lines=21> */
.L_x_43:
[----:B------:R-:W0:Y:S01]  /*2810*/  LDC.64 R2, c[0x0][0x390] ;  /* 0x0000e400ff027b82 */ /* 0x000e220000000a00 */
[----:B------:R-:W1:Y:S01]  /*2820*/  S2R R9, SR_SWINHI ;  /* 0x0000000000097919 */ /* 0x000e620000002f00 */
[----:B------:R-:W-:Y:S01]  /*2830*/  IMAD R5, R32, R5, R34 ;  /* 0x0000000520057224 */ /* 0x000fe200078e0222 */
[----:B------:R-:W-:-:S04]  /*2840*/  VOTE.ANY R15, PT, PT ;  /* 0x00000000000f7806 */ /* 0x000fc800038e0100 */
[----:B------:R-:W-:Y:S01]  /*2850*/  R2UR UR4, R15 ;  /* 0x000000000f0472ca */ /* 0x000fe200000e0000 */
[----:B0-----:R-:W-:-:S05]  /*2860*/  IMAD.WIDE R2, R5, 0x4, R2 ;  /* 0x0000000405027825 */ /* 0x001fca00078e0202 */
[----:B------:R0:W-:Y:S01]  /*2870*/  STG.E desc[UR36][R2.64], R7 ;  /* 0x0000000702007986 */ /* 0x0001e2000c101924 */
[----:B------:R-:W-:Y:S02]  /*2880*/  MOV R4, R0 ;  /* 0x0000000000047202 */ /* 0x000fe40000000f00 */
[----:B-1----:R-:W-:Y:S02]  /*2890*/  MOV R5, R9 ;  /* 0x0000000900057202 */ /* 0x002fe40000000f00 */
[----:B------:R-:W-:-:S05]  /*28a0*/  IADD3 R12, P0, PT, R4, 0x20, RZ ;  /* 0x00000020040c7810 */ /* 0x000fca0007f1e0ff */
[----:B------:R-:W-:Y:S01]  /*28b0*/  IMAD.X R13, RZ, RZ, R5, P0 ;  /* 0x000000ffff0d7224 */ /* 0x000fe200000e0605 */
[----:B------:R-:W-:Y:S07]  /*28c0*/  BRA.DIV UR4, `(.L_x_45) ;  /* 0x0000000204887947 */ /* 0x000fee000b800000 */
[----:B------:R1:W2:Y:S02]  /*28d0*/  MATCH.ANY.U64 R14, R12 ;  /* 0x000000000c0e73a1 */ /* 0x0002a400000e8200 */
.L_x_54:
[----:B0-----:R-:W0:Y:S01]  /*28e0*/  S2R R3, SR_LANEID ;  /* 0x0000000000037919 */ /* 0x001e220000000000 */
[----:B--2---:R-:W2:Y:S08]  /*28f0*/  BREV R2, R14 ;  /* 0x0000000e00027301 */ /* 0x004eb00000000000 */
[----:B--2---:R-:W0:Y:S02]  /*2900*/  FLO.U32.SH R2, R2 ;  /* 0x0000000200027300 */ /* 0x004e2400000e0400 */
[----:B0-----:R-:W-:-:S13]  /*2910*/  ISETP.NE.AND P0, PT, R3, R2, PT ;  /* 0x000000020300720c */ /* 0x001fda0003f05270 */
[----:B------:R-:W-:Y:S05]  /*2920*/  @P0 EXIT ;  /* 0x000000000000094d */ /* 0x000fea0003800000 */
[----:B------:R-:W0:Y:S02]  /*2930*/  POPC R14, R14 ;  /* 0x0000000e000e7309 */ /* 0x000e240000000000 */
[----:B0-----:R-:W-:Y:S01]  /*2940*/  IMAD.MOV R3, RZ, RZ, -R14 ;  /* 0x000000ffff037224 */ /* 0x001fe200078e0a0e */
[----:B------:R-:W-:Y:S01]  /*2950*/  @!PT LDS RZ, [RZ] ;  /* 0x00000000fffff984 */ /* 0x000fe20000000800 */
[----:B------:R-:W-:Y:S01]  /*2960*/  @!PT LDS RZ, [RZ] ;  /* 0x00000000fffff984 */ /* 0x000fe20000000800 */
[----:B------:R-:W-:Y:S01]  /*2970*/  @!PT LDS RZ, [RZ] ;  /* 0x00000000fffff984 */ /* 0x000fe20000000800 */
[----:B------:R-:W-:Y:S01]  /*2980*/  @!PT LDS RZ, [RZ] ;  /* 0x00000000fffff984 */ /* 0x000fe20000000800 */
[----:B------:R0:W-:Y:S06]  /*2990*/  MEMBAR.SC.CTA ;  /* 0x0000000000007992 */ /* 0x0001ec0000000000 */
[----:B0-----:R-:W2:Y:S02]  /*29a0*/  ATOM.E.ADD.STRONG.SM PT, R5, desc[UR36][R4.64+0x20], R3 ;  /* 0x800020030405798a */ /* 0x001ea400081eb124 */
[----:B--2---:R-:W-:Y:S01]  /*29b0*/  NOP ;  /* 0x0000000000007918 */ /* 0x004fe20000000000 */
[----:B------:R-:W-:-:S13]  /*29c0*/  ISETP.NE.AND P0, PT, R5, R14, PT ;  /* 0x0000000e0500720c */ /* 0x000fda0003f05270 */
[----:B------:R-:W-:Y:S05]  /*29d0*/  @P0 EXIT ;  /* 0x000000000000094d */ /* 0x000fea0003800000 */
[----:B------:R-:W0:Y:S02]  /*29e0*/  SYNCS.CCTL.IV [R0+URZ] ;  /* 0x00000000000079b1 */ /* 0x000e2400080000ff */
[----:B0-----:R-:W0:Y:S02]  /*29f0*/  SYNCS.CCTL.IV [R0+URZ+0x8] ;  /* 0x00000800000079b1 */ /* 0x001e2400080000ff */
[----:B0-----:R-:W0:Y:S02]  /*2a00*/  SYNCS.CCTL.IV [R0+URZ+0x10] ;  /* 0x00001000000079b1 */ /* 0x001e2400080000ff */
[----:B0-----:R-:W-:Y:S01]  /*2a10*/  SYNCS.CCTL.IV [R0+URZ+0x18] ;  /* 0x00001800000079b1 */ /* 0x001fe200080000ff */
[----:B------:R-:W-:Y:S05]  /*2a20*/  EXIT ;  /* 0x000000000000794d */ /* 0x000fea0003800000 */
.L_x_42:
[----:B------:R-:W-:Y:S01]  /*2a30*/  BSSY B0, `(.L_x_46) ;  /* 0x0000004000007945 */ /* 0x000fe20003800000 */
[----:B------:R-:W-:Y:S05]  /*2a40*/  WARPSYNC.COLLECTIVE R15, `(.L_x_47) ;  /* 0x000000000f087348 */ /* 0x000fea0003c00000 */
[----:B------:R0:W1:Y:S02]  /*2a50*/  MATCH.ANY.U64 R14, R12 ;  /* 0x000000000c0e73a1 */ /* 0x00006400000e8200 */
[----:B01----:R-:W-:Y:S05]  /*2a60*/  ENDCOLLECTIVE ;  /* 0x000000000000791b */ /* 0x003fea0003800000 */
.L_x_47:
[----:B------:R-:W-:Y:S05]  /*2a70*/  BSYNC B0 ;  /* 0x0000000000007941 */ /* 0x000fea0003800000 */
.L_x_46:
[----:B------:R-:W-:Y:S05]  /*2a80*/  BRA `(.L_x_48) ;  /* 0xfffffff800807947 */ /* 0x000fea000383ffff */
.L_x_44:
[----:B------:R-:W-:Y:S01]  /*2a90*/  BSSY B0, `(.L_x_49) ;  /* 0x0000004000007945 */ /* 0x000fe20003800000 */
[----:B------:R-:W-:Y:S05]  /*2aa0*/  WARPSYNC.COLLECTIVE R15, `(.L_x_50) ;  /* 0x000000000f087348 */ /* 0x000fea0003c00000 */
[----:B------:R0:W1:Y:S02]  /*2ab0*/  MATCH.ANY.U64 R14, R12 ;  /* 0x000000000c0e73a1 */ /* 0x00006400000e8200 */
[----:B01----:R-:W-:Y:S05]  /*2ac0*/  ENDCOLLECTIVE ;  /* 0x000000000000791b */ /* 0x003fea0003800000 */
.L_x_50:
[----:B------:R-:W-:Y:S05]  /*2ad0*/  BSYNC B0 ;  /* 0x0000000000007941 */ /* 0x000fea0003800000 */
.L_x_49:
[----:B------:R-:W-:Y:S05]  /*2ae0*/  BRA `(.L_x_51) ;  /* 0xfffffff800f47947 */ /* 0x000fea000383ffff */
.L_x_45:
[----:B------:R-:W-:Y:S01]  /*2af0*/  BSSY B0, `(.L_x_52) ;  /* 0x0000004000007945 */ /* 0x000fe20003800000 */
[----:B0-----:R-:W-:Y:S05]  /*2b00*/  WARPSYNC.COLLECTIVE R15, `(.L_x_53) ;  /* 0x000000000f087348 */ /* 0x001fea0003c00000 */
[----:B------:R1:W2:Y:S02]  /*2b10*/  MATCH.ANY.U64 R14, R12 ;  /* 0x000000000c0e73a1 */ /* 0x0002a400000e8200 */
[----:B012---:R-:W-:Y:S05]  /*2b20*/  ENDCOLLECTIVE ;  /* 0x000000000000791b */ /* 0x007fea0003800000 */
.L_x_53:
[----:B------:R-:W-:Y:S05]  /*2b30*/  BSYNC B0 ;  /* 0x0000000000007941 */ /* 0x000fea0003800000 */
.L_x_52:
[----:B------:R-:W-:Y:S05]  /*2b40*/  BRA `(.L_x_54) ;  /* 0xfffffffc00647947 */ /* 0x000fea000383ffff */
.L_x_55:
[----:B------:R-:W-:-:S00]  /*2b50*/  BRA `(.L_x_55) ;  /* 0xfffffffc00fc7947 */ /* 0x000fc0000383ffff */
[----:B------:R-:W-:-:S00]  /*2b60*/  NOP ;  /* 0x0000000000007918 */ /* 0x000fc00000000000 */
        /* <DEDUP_REMOVED lines=9> */
.L_x_56:


//--------------------- .nv.global.init           --------------------------
	.section	.nv.global.init,"aw",@progbits
.nv.global.init:
	.type		$str,@object
	.size		$str,(.L_0 - $str)
$str:
        /*0000*/ 	.byte	0x42, 0x75, 0x66, 0x66, 0x65, 0x72, 0x20, 0x25, 0x64, 0x3a, 0x20, 0x41, 0x5b, 0x25, 0x64, 0x5d
        /*0010*/ 	.byte	0x20, 0x3d, 0x20, 0x25, 0x66, 0x2c, 0x20, 0x42, 0x5b, 0x25, 0x64, 0x5d, 0x20, 0x3d, 0x20, 0x25
        /*0020*/ 	.byte	0x66, 0x0a, 0x00
.L_0:


//--------------------- .nv.shared._Z6matmulPfS_S_iii --------------------------
	.section	.nv.shared._Z6matmulPfS_S_iii,"aw",@nobits
	.sectionflags	@""
	.align	8
.nv.shared._Z6matmulPfS_S_iii:
	.zero		17448


//--------------------- .nv.shared.reserved.0     --------------------------
	.section	.nv.shared.reserved.0,"aw",@nobits
	.weak		__nv_reservedSMEM_offset_0_alias
	.size		__nv_reservedSMEM_offset_0_alias, 0, 64
	.other		__nv_reservedSMEM_offset_0_alias,@"STO_CUDA_RESERVED_SHARED STV_DEFAULT"
__nv_reservedSMEM_offset_0_alias:
	.zero		0
	.zero		64


//--------------------- .nv.constant0._Z6matmulPfS_S_iii --------------------------
	.section	.nv.constant0._Z6matmulPfS_S_iii,"a",@progbits
	.sectionflags	@""
	.align	4
.nv.constant0._Z6matmulPfS_S_iii:
	.zero		932


//--------------------- SYMBOLS --------------------------

	.type		.nv.reservedSmem.offset0,@object
	.size		.nv.reservedSmem.offset0,0x4
	.type		.nv.reservedSmem.cap,@object
	.size		.nv.reservedSmem.cap,0x4
	.type		vprintf,@function
